//
// Generated by NVIDIA NVVM Compiler
//
// Compiler Build ID: CL-36424714
// Cuda compilation tools, release 13.0, V13.0.88
// Based on NVVM 20.0.0
//

.version 9.0
.target sm_100
.address_size 64

	// .globl	_Z14matrixMulBasicPfS_S_i
// _ZZ15matrixMulSharedPfS_S_iE2As has been demoted
// _ZZ15matrixMulSharedPfS_S_iE2Bs has been demoted
// _ZZ24matrixMulSharedOptimizedPfS_S_iE2As has been demoted
// _ZZ24matrixMulSharedOptimizedPfS_S_iE2Bs has been demoted

.visible .entry _Z14matrixMulBasicPfS_S_i(
	.param .u64 .ptr .align 1 _Z14matrixMulBasicPfS_S_i_param_0,
	.param .u64 .ptr .align 1 _Z14matrixMulBasicPfS_S_i_param_1,
	.param .u64 .ptr .align 1 _Z14matrixMulBasicPfS_S_i_param_2,
	.param .u32 _Z14matrixMulBasicPfS_S_i_param_3
)
{
	.reg .pred 	%p<10>;
	.reg .b32 	%r<40>;
	.reg .b32 	%f<67>;
	.reg .b64 	%rd<67>;

	ld.param.u64 	%rd14, [_Z14matrixMulBasicPfS_S_i_param_1];
	ld.param.u64 	%rd15, [_Z14matrixMulBasicPfS_S_i_param_2];
	ld.param.u32 	%r18, [_Z14matrixMulBasicPfS_S_i_param_3];
	cvta.to.global.u64 	%rd1, %rd15;
	cvta.to.global.u64 	%rd2, %rd14;
	mov.u32 	%r19, %ctaid.y;
	mov.u32 	%r20, %ntid.y;
	mov.u32 	%r21, %tid.y;
	mad.lo.s32 	%r1, %r19, %r20, %r21;
	mov.u32 	%r22, %ctaid.x;
	mov.u32 	%r23, %ntid.x;
	mov.u32 	%r24, %tid.x;
	mad.lo.s32 	%r2, %r22, %r23, %r24;
	max.s32 	%r25, %r1, %r2;
	setp.ge.s32 	%p1, %r25, %r18;
	@%p1 bra 	$L__BB0_13;
	mul.lo.s32 	%r3, %r18, %r1;
	and.b32  	%r4, %r18, 7;
	setp.lt.u32 	%p2, %r18, 8;
	mov.f32 	%f66, 0f00000000;
	mov.b32 	%r38, 0;
	@%p2 bra 	$L__BB0_4;
	and.b32  	%r38, %r18, 2147483640;
	neg.s32 	%r36, %r38;
	mul.wide.s32 	%rd16, %r18, 4;
	add.s64 	%rd3, %rd1, %rd16;
	shl.b32 	%r7, %r18, 3;
	mul.wide.s32 	%rd17, %r18, 8;
	add.s64 	%rd4, %rd1, %rd17;
	mul.wide.s32 	%rd18, %r18, 12;
	add.s64 	%rd5, %rd1, %rd18;
	mul.wide.s32 	%rd19, %r18, 16;
	add.s64 	%rd6, %rd1, %rd19;
	mul.wide.s32 	%rd20, %r18, 20;
	add.s64 	%rd7, %rd1, %rd20;
	mul.wide.s32 	%rd21, %r18, 24;
	add.s64 	%rd8, %rd1, %rd21;
	mul.wide.s32 	%rd22, %r18, 28;
	add.s64 	%rd9, %rd1, %rd22;
	mul.wide.u32 	%rd23, %r3, 4;
	add.s64 	%rd24, %rd23, %rd2;
	add.s64 	%rd66, %rd24, 16;
	mov.f32 	%f66, 0f00000000;
	mov.u32 	%r35, %r2;
$L__BB0_3:
	.pragma "nounroll";
	mul.wide.s32 	%rd25, %r35, 4;
	add.s64 	%rd26, %rd3, %rd25;
	add.s64 	%rd27, %rd4, %rd25;
	add.s64 	%rd28, %rd5, %rd25;
	add.s64 	%rd29, %rd6, %rd25;
	add.s64 	%rd30, %rd7, %rd25;
	add.s64 	%rd31, %rd8, %rd25;
	add.s64 	%rd32, %rd9, %rd25;
	add.s64 	%rd33, %rd1, %rd25;
	ld.global.f32 	%f16, [%rd66+-16];
	ld.global.f32 	%f17, [%rd33];
	fma.rn.f32 	%f18, %f16, %f17, %f66;
	ld.global.f32 	%f19, [%rd66+-12];
	ld.global.f32 	%f20, [%rd26];
	fma.rn.f32 	%f21, %f19, %f20, %f18;
	ld.global.f32 	%f22, [%rd66+-8];
	ld.global.f32 	%f23, [%rd27];
	fma.rn.f32 	%f24, %f22, %f23, %f21;
	ld.global.f32 	%f25, [%rd66+-4];
	ld.global.f32 	%f26, [%rd28];
	fma.rn.f32 	%f27, %f25, %f26, %f24;
	ld.global.f32 	%f28, [%rd66];
	ld.global.f32 	%f29, [%rd29];
	fma.rn.f32 	%f30, %f28, %f29, %f27;
	ld.global.f32 	%f31, [%rd66+4];
	ld.global.f32 	%f32, [%rd30];
	fma.rn.f32 	%f33, %f31, %f32, %f30;
	ld.global.f32 	%f34, [%rd66+8];
	ld.global.f32 	%f35, [%rd31];
	fma.rn.f32 	%f36, %f34, %f35, %f33;
	ld.global.f32 	%f37, [%rd66+12];
	ld.global.f32 	%f38, [%rd32];
	fma.rn.f32 	%f66, %f37, %f38, %f36;
	add.s32 	%r36, %r36, 8;
	add.s32 	%r35, %r35, %r7;
	add.s64 	%rd66, %rd66, 32;
	setp.ne.s32 	%p3, %r36, 0;
	@%p3 bra 	$L__BB0_3;
$L__BB0_4:
	setp.eq.s32 	%p4, %r4, 0;
	@%p4 bra 	$L__BB0_12;
	and.b32  	%r13, %r18, 3;
	setp.lt.u32 	%p5, %r4, 4;
	@%p5 bra 	$L__BB0_7;
	add.s32 	%r27, %r38, %r3;
	mul.wide.u32 	%rd34, %r27, 4;
	add.s64 	%rd35, %rd2, %rd34;
	ld.global.f32 	%f40, [%rd35];
	mad.lo.s32 	%r28, %r38, %r18, %r2;
	mul.wide.s32 	%rd36, %r28, 4;
	add.s64 	%rd37, %rd1, %rd36;
	ld.global.f32 	%f41, [%rd37];
	fma.rn.f32 	%f42, %f40, %f41, %f66;
	cvt.u64.u32 	%rd38, %r3;
	cvt.u64.u32 	%rd39, %r38;
	add.s64 	%rd40, %rd39, %rd38;
	shl.b64 	%rd41, %rd40, 2;
	add.s64 	%rd42, %rd2, %rd41;
	ld.global.f32 	%f43, [%rd42+4];
	mul.wide.s32 	%rd43, %r18, 4;
	add.s64 	%rd44, %rd37, %rd43;
	ld.global.f32 	%f44, [%rd44];
	fma.rn.f32 	%f45, %f43, %f44, %f42;
	ld.global.f32 	%f46, [%rd42+8];
	add.s64 	%rd45, %rd44, %rd43;
	ld.global.f32 	%f47, [%rd45];
	fma.rn.f32 	%f48, %f46, %f47, %f45;
	ld.global.f32 	%f49, [%rd42+12];
	add.s64 	%rd46, %rd45, %rd43;
	ld.global.f32 	%f50, [%rd46];
	fma.rn.f32 	%f66, %f49, %f50, %f48;
	add.s32 	%r38, %r38, 4;
$L__BB0_7:
	setp.eq.s32 	%p6, %r13, 0;
	@%p6 bra 	$L__BB0_12;
	setp.eq.s32 	%p7, %r13, 1;
	@%p7 bra 	$L__BB0_10;
	add.s32 	%r29, %r38, %r3;
	mul.wide.u32 	%rd47, %r29, 4;
	add.s64 	%rd48, %rd2, %rd47;
	ld.global.f32 	%f52, [%rd48];
	mad.lo.s32 	%r30, %r38, %r18, %r2;
	mul.wide.s32 	%rd49, %r30, 4;
	add.s64 	%rd50, %rd1, %rd49;
	ld.global.f32 	%f53, [%rd50];
	fma.rn.f32 	%f54, %f52, %f53, %f66;
	cvt.u64.u32 	%rd51, %r3;
	cvt.u64.u32 	%rd52, %r38;
	add.s64 	%rd53, %rd52, %rd51;
	shl.b64 	%rd54, %rd53, 2;
	add.s64 	%rd55, %rd2, %rd54;
	ld.global.f32 	%f55, [%rd55+4];
	mul.wide.s32 	%rd56, %r18, 4;
	add.s64 	%rd57, %rd50, %rd56;
	ld.global.f32 	%f56, [%rd57];
	fma.rn.f32 	%f66, %f55, %f56, %f54;
	add.s32 	%r38, %r38, 2;
$L__BB0_10:
	and.b32  	%r31, %r18, 1;
	setp.eq.b32 	%p8, %r31, 1;
	not.pred 	%p9, %p8;
	@%p9 bra 	$L__BB0_12;
	add.s32 	%r32, %r38, %r3;
	mul.wide.u32 	%rd58, %r32, 4;
	add.s64 	%rd59, %rd2, %rd58;
	ld.global.f32 	%f57, [%rd59];
	mad.lo.s32 	%r33, %r38, %r18, %r2;
	mul.wide.s32 	%rd60, %r33, 4;
	add.s64 	%rd61, %rd1, %rd60;
	ld.global.f32 	%f58, [%rd61];
	fma.rn.f32 	%f66, %f57, %f58, %f66;
$L__BB0_12:
	ld.param.u64 	%rd65, [_Z14matrixMulBasicPfS_S_i_param_0];
	add.s32 	%r34, %r3, %r2;
	cvta.to.global.u64 	%rd62, %rd65;
	mul.wide.s32 	%rd63, %r34, 4;
	add.s64 	%rd64, %rd62, %rd63;
	st.global.f32 	[%rd64], %f66;
$L__BB0_13:
	ret;

}
	// .globl	_Z15matrixMulSharedPfS_S_i
.visible .entry _Z15matrixMulSharedPfS_S_i(
	.param .u64 .ptr .align 1 _Z15matrixMulSharedPfS_S_i_param_0,
	.param .u64 .ptr .align 1 _Z15matrixMulSharedPfS_S_i_param_1,
	.param .u64 .ptr .align 1 _Z15matrixMulSharedPfS_S_i_param_2,
	.param .u32 _Z15matrixMulSharedPfS_S_i_param_3
)
{
	.reg .pred 	%p<4>;
	.reg .b32 	%r<38>;
	.reg .b32 	%f<105>;
	.reg .b64 	%rd<13>;
	// demoted variable
	.shared .align 4 .b8 _ZZ15matrixMulSharedPfS_S_iE2As[4096];
	// demoted variable
	.shared .align 4 .b8 _ZZ15matrixMulSharedPfS_S_iE2Bs[4096];
	ld.param.u64 	%rd3, [_Z15matrixMulSharedPfS_S_i_param_0];
	ld.param.u64 	%rd4, [_Z15matrixMulSharedPfS_S_i_param_1];
	ld.param.u64 	%rd5, [_Z15matrixMulSharedPfS_S_i_param_2];
	ld.param.u32 	%r20, [_Z15matrixMulSharedPfS_S_i_param_3];
	mov.u32 	%r21, %ctaid.x;
	mov.u32 	%r22, %ctaid.y;
	mov.u32 	%r1, %tid.x;
	mov.u32 	%r2, %tid.y;
	shl.b32 	%r23, %r22, 5;
	add.s32 	%r3, %r23, %r2;
	shl.b32 	%r4, %r21, 5;
	add.s32 	%r5, %r4, %r1;
	setp.lt.s32 	%p1, %r20, 32;
	mov.f32 	%f104, 0f00000000;
	@%p1 bra 	$L__BB1_3;
	shl.b32 	%r24, %r2, 7;
	mov.u32 	%r25, _ZZ15matrixMulSharedPfS_S_iE2As;
	add.s32 	%r6, %r25, %r24;
	shl.b32 	%r26, %r1, 2;
	add.s32 	%r7, %r6, %r26;
	mov.u32 	%r27, _ZZ15matrixMulSharedPfS_S_iE2Bs;
	add.s32 	%r9, %r27, %r26;
	add.s32 	%r8, %r9, %r24;
	shr.s32 	%r28, %r20, 31;
	shr.u32 	%r29, %r28, 27;
	add.s32 	%r30, %r20, %r29;
	shr.s32 	%r31, %r30, 5;
	neg.s32 	%r37, %r31;
	mad.lo.s32 	%r36, %r20, %r3, %r1;
	mad.lo.s32 	%r32, %r2, %r20, %r1;
	add.s32 	%r35, %r32, %r4;
	shl.b32 	%r13, %r20, 5;
	cvta.to.global.u64 	%rd1, %rd4;
	cvta.to.global.u64 	%rd2, %rd5;
	mov.f32 	%f104, 0f00000000;
$L__BB1_2:
	mul.wide.s32 	%rd6, %r36, 4;
	add.s64 	%rd7, %rd1, %rd6;
	ld.global.f32 	%f6, [%rd7];
	st.shared.f32 	[%r7], %f6;
	mul.wide.u32 	%rd8, %r35, 4;
	add.s64 	%rd9, %rd2, %rd8;
	ld.global.f32 	%f7, [%rd9];
	st.shared.f32 	[%r8], %f7;
	bar.sync 	0;
	ld.shared.f32 	%f8, [%r6];
	ld.shared.f32 	%f9, [%r9];
	fma.rn.f32 	%f10, %f8, %f9, %f104;
	ld.shared.f32 	%f11, [%r6+4];
	ld.shared.f32 	%f12, [%r9+128];
	fma.rn.f32 	%f13, %f11, %f12, %f10;
	ld.shared.f32 	%f14, [%r6+8];
	ld.shared.f32 	%f15, [%r9+256];
	fma.rn.f32 	%f16, %f14, %f15, %f13;
	ld.shared.f32 	%f17, [%r6+12];
	ld.shared.f32 	%f18, [%r9+384];
	fma.rn.f32 	%f19, %f17, %f18, %f16;
	ld.shared.f32 	%f20, [%r6+16];
	ld.shared.f32 	%f21, [%r9+512];
	fma.rn.f32 	%f22, %f20, %f21, %f19;
	ld.shared.f32 	%f23, [%r6+20];
	ld.shared.f32 	%f24, [%r9+640];
	fma.rn.f32 	%f25, %f23, %f24, %f22;
	ld.shared.f32 	%f26, [%r6+24];
	ld.shared.f32 	%f27, [%r9+768];
	fma.rn.f32 	%f28, %f26, %f27, %f25;
	ld.shared.f32 	%f29, [%r6+28];
	ld.shared.f32 	%f30, [%r9+896];
	fma.rn.f32 	%f31, %f29, %f30, %f28;
	ld.shared.f32 	%f32, [%r6+32];
	ld.shared.f32 	%f33, [%r9+1024];
	fma.rn.f32 	%f34, %f32, %f33, %f31;
	ld.shared.f32 	%f35, [%r6+36];
	ld.shared.f32 	%f36, [%r9+1152];
	fma.rn.f32 	%f37, %f35, %f36, %f34;
	ld.shared.f32 	%f38, [%r6+40];
	ld.shared.f32 	%f39, [%r9+1280];
	fma.rn.f32 	%f40, %f38, %f39, %f37;
	ld.shared.f32 	%f41, [%r6+44];
	ld.shared.f32 	%f42, [%r9+1408];
	fma.rn.f32 	%f43, %f41, %f42, %f40;
	ld.shared.f32 	%f44, [%r6+48];
	ld.shared.f32 	%f45, [%r9+1536];
	fma.rn.f32 	%f46, %f44, %f45, %f43;
	ld.shared.f32 	%f47, [%r6+52];
	ld.shared.f32 	%f48, [%r9+1664];
	fma.rn.f32 	%f49, %f47, %f48, %f46;
	ld.shared.f32 	%f50, [%r6+56];
	ld.shared.f32 	%f51, [%r9+1792];
	fma.rn.f32 	%f52, %f50, %f51, %f49;
	ld.shared.f32 	%f53, [%r6+60];
	ld.shared.f32 	%f54, [%r9+1920];
	fma.rn.f32 	%f55, %f53, %f54, %f52;
	ld.shared.f32 	%f56, [%r6+64];
	ld.shared.f32 	%f57, [%r9+2048];
	fma.rn.f32 	%f58, %f56, %f57, %f55;
	ld.shared.f32 	%f59, [%r6+68];
	ld.shared.f32 	%f60, [%r9+2176];
	fma.rn.f32 	%f61, %f59, %f60, %f58;
	ld.shared.f32 	%f62, [%r6+72];
	ld.shared.f32 	%f63, [%r9+2304];
	fma.rn.f32 	%f64, %f62, %f63, %f61;
	ld.shared.f32 	%f65, [%r6+76];
	ld.shared.f32 	%f66, [%r9+2432];
	fma.rn.f32 	%f67, %f65, %f66, %f64;
	ld.shared.f32 	%f68, [%r6+80];
	ld.shared.f32 	%f69, [%r9+2560];
	fma.rn.f32 	%f70, %f68, %f69, %f67;
	ld.shared.f32 	%f71, [%r6+84];
	ld.shared.f32 	%f72, [%r9+2688];
	fma.rn.f32 	%f73, %f71, %f72, %f70;
	ld.shared.f32 	%f74, [%r6+88];
	ld.shared.f32 	%f75, [%r9+2816];
	fma.rn.f32 	%f76, %f74, %f75, %f73;
	ld.shared.f32 	%f77, [%r6+92];
	ld.shared.f32 	%f78, [%r9+2944];
	fma.rn.f32 	%f79, %f77, %f78, %f76;
	ld.shared.f32 	%f80, [%r6+96];
	ld.shared.f32 	%f81, [%r9+3072];
	fma.rn.f32 	%f82, %f80, %f81, %f79;
	ld.shared.f32 	%f83, [%r6+100];
	ld.shared.f32 	%f84, [%r9+3200];
	fma.rn.f32 	%f85, %f83, %f84, %f82;
	ld.shared.f32 	%f86, [%r6+104];
	ld.shared.f32 	%f87, [%r9+3328];
	fma.rn.f32 	%f88, %f86, %f87, %f85;
	ld.shared.f32 	%f89, [%r6+108];
	ld.shared.f32 	%f90, [%r9+3456];
	fma.rn.f32 	%f91, %f89, %f90, %f88;
	ld.shared.f32 	%f92, [%r6+112];
	ld.shared.f32 	%f93, [%r9+3584];
	fma.rn.f32 	%f94, %f92, %f93, %f91;
	ld.shared.f32 	%f95, [%r6+116];
	ld.shared.f32 	%f96, [%r9+3712];
	fma.rn.f32 	%f97, %f95, %f96, %f94;
	ld.shared.f32 	%f98, [%r6+120];
	ld.shared.f32 	%f99, [%r9+3840];
	fma.rn.f32 	%f100, %f98, %f99, %f97;
	ld.shared.f32 	%f101, [%r6+124];
	ld.shared.f32 	%f102, [%r9+3968];
	fma.rn.f32 	%f104, %f101, %f102, %f100;
	bar.sync 	0;
	add.s32 	%r37, %r37, 1;
	setp.ne.s32 	%p2, %r37, 0;
	add.s32 	%r36, %r36, 32;
	add.s32 	%r35, %r35, %r13;
	@%p2 bra 	$L__BB1_2;
$L__BB1_3:
	max.s32 	%r33, %r3, %r5;
	setp.ge.s32 	%p3, %r33, %r20;
	@%p3 bra 	$L__BB1_5;
	mad.lo.s32 	%r34, %r20, %r3, %r5;
	cvta.to.global.u64 	%rd10, %rd3;
	mul.wide.u32 	%rd11, %r34, 4;
	add.s64 	%rd12, %rd10, %rd11;
	st.global.f32 	[%rd12], %f104;
$L__BB1_5:
	ret;

}
	// .globl	_Z24matrixMulSharedOptimizedPfS_S_i
.visible .entry _Z24matrixMulSharedOptimizedPfS_S_i(
	.param .u64 .ptr .align 1 _Z24matrixMulSharedOptimizedPfS_S_i_param_0,
	.param .u64 .ptr .align 1 _Z24matrixMulSharedOptimizedPfS_S_i_param_1,
	.param .u64 .ptr .align 1 _Z24matrixMulSharedOptimizedPfS_S_i_param_2,
	.param .u32 _Z24matrixMulSharedOptimizedPfS_S_i_param_3
)
{
	.reg .pred 	%p<4>;
	.reg .b32 	%r<38>;
	.reg .b32 	%f<105>;
	.reg .b64 	%rd<13>;
	// demoted variable
	.shared .align 4 .b8 _ZZ24matrixMulSharedOptimizedPfS_S_iE2As[4224];
	// demoted variable
	.shared .align 4 .b8 _ZZ24matrixMulSharedOptimizedPfS_S_iE2Bs[4224];
	ld.param.u64 	%rd3, [_Z24matrixMulSharedOptimizedPfS_S_i_param_0];
	ld.param.u64 	%rd4, [_Z24matrixMulSharedOptimizedPfS_S_i_param_1];
	ld.param.u64 	%rd5, [_Z24matrixMulSharedOptimizedPfS_S_i_param_2];
	ld.param.u32 	%r20, [_Z24matrixMulSharedOptimizedPfS_S_i_param_3];
	mov.u32 	%r21, %ctaid.x;
	mov.u32 	%r22, %ctaid.y;
	mov.u32 	%r1, %tid.x;
	mov.u32 	%r2, %tid.y;
	shl.b32 	%r23, %r22, 5;
	add.s32 	%r3, %r23, %r2;
	shl.b32 	%r4, %r21, 5;
	add.s32 	%r5, %r4, %r1;
	setp.lt.s32 	%p1, %r20, 32;
	mov.f32 	%f104, 0f00000000;
	@%p1 bra 	$L__BB2_3;
	mul.lo.s32 	%r24, %r2, 132;
	mov.u32 	%r25, _ZZ24matrixMulSharedOptimizedPfS_S_iE2As;
	add.s32 	%r6, %r25, %r24;
	shl.b32 	%r26, %r1, 2;
	add.s32 	%r7, %r6, %r26;
	mov.u32 	%r27, _ZZ24matrixMulSharedOptimizedPfS_S_iE2Bs;
	add.s32 	%r9, %r27, %r26;
	add.s32 	%r8, %r9, %r24;
	shr.s32 	%r28, %r20, 31;
	shr.u32 	%r29, %r28, 27;
	add.s32 	%r30, %r20, %r29;
	shr.s32 	%r31, %r30, 5;
	neg.s32 	%r37, %r31;
	mad.lo.s32 	%r36, %r20, %r3, %r1;
	mad.lo.s32 	%r32, %r2, %r20, %r1;
	add.s32 	%r35, %r32, %r4;
	shl.b32 	%r13, %r20, 5;
	cvta.to.global.u64 	%rd1, %rd4;
	cvta.to.global.u64 	%rd2, %rd5;
	mov.f32 	%f104, 0f00000000;
$L__BB2_2:
	mul.wide.s32 	%rd6, %r36, 4;
	add.s64 	%rd7, %rd1, %rd6;
	ld.global.f32 	%f6, [%rd7];
	st.shared.f32 	[%r7], %f6;
	mul.wide.u32 	%rd8, %r35, 4;
	add.s64 	%rd9, %rd2, %rd8;
	ld.global.f32 	%f7, [%rd9];
	st.shared.f32 	[%r8], %f7;
	bar.sync 	0;
	ld.shared.f32 	%f8, [%r6];
	ld.shared.f32 	%f9, [%r9];
	fma.rn.f32 	%f10, %f8, %f9, %f104;
	ld.shared.f32 	%f11, [%r6+4];
	ld.shared.f32 	%f12, [%r9+132];
	fma.rn.f32 	%f13, %f11, %f12, %f10;
	ld.shared.f32 	%f14, [%r6+8];
	ld.shared.f32 	%f15, [%r9+264];
	fma.rn.f32 	%f16, %f14, %f15, %f13;
	ld.shared.f32 	%f17, [%r6+12];
	ld.shared.f32 	%f18, [%r9+396];
	fma.rn.f32 	%f19, %f17, %f18, %f16;
	ld.shared.f32 	%f20, [%r6+16];
	ld.shared.f32 	%f21, [%r9+528];
	fma.rn.f32 	%f22, %f20, %f21, %f19;
	ld.shared.f32 	%f23, [%r6+20];
	ld.shared.f32 	%f24, [%r9+660];
	fma.rn.f32 	%f25, %f23, %f24, %f22;
	ld.shared.f32 	%f26, [%r6+24];
	ld.shared.f32 	%f27, [%r9+792];
	fma.rn.f32 	%f28, %f26, %f27, %f25;
	ld.shared.f32 	%f29, [%r6+28];
	ld.shared.f32 	%f30, [%r9+924];
	fma.rn.f32 	%f31, %f29, %f30, %f28;
	ld.shared.f32 	%f32, [%r6+32];
	ld.shared.f32 	%f33, [%r9+1056];
	fma.rn.f32 	%f34, %f32, %f33, %f31;
	ld.shared.f32 	%f35, [%r6+36];
	ld.shared.f32 	%f36, [%r9+1188];
	fma.rn.f32 	%f37, %f35, %f36, %f34;
	ld.shared.f32 	%f38, [%r6+40];
	ld.shared.f32 	%f39, [%r9+1320];
	fma.rn.f32 	%f40, %f38, %f39, %f37;
	ld.shared.f32 	%f41, [%r6+44];
	ld.shared.f32 	%f42, [%r9+1452];
	fma.rn.f32 	%f43, %f41, %f42, %f40;
	ld.shared.f32 	%f44, [%r6+48];
	ld.shared.f32 	%f45, [%r9+1584];
	fma.rn.f32 	%f46, %f44, %f45, %f43;
	ld.shared.f32 	%f47, [%r6+52];
	ld.shared.f32 	%f48, [%r9+1716];
	fma.rn.f32 	%f49, %f47, %f48, %f46;
	ld.shared.f32 	%f50, [%r6+56];
	ld.shared.f32 	%f51, [%r9+1848];
	fma.rn.f32 	%f52, %f50, %f51, %f49;
	ld.shared.f32 	%f53, [%r6+60];
	ld.shared.f32 	%f54, [%r9+1980];
	fma.rn.f32 	%f55, %f53, %f54, %f52;
	ld.shared.f32 	%f56, [%r6+64];
	ld.shared.f32 	%f57, [%r9+2112];
	fma.rn.f32 	%f58, %f56, %f57, %f55;
	ld.shared.f32 	%f59, [%r6+68];
	ld.shared.f32 	%f60, [%r9+2244];
	fma.rn.f32 	%f61, %f59, %f60, %f58;
	ld.shared.f32 	%f62, [%r6+72];
	ld.shared.f32 	%f63, [%r9+2376];
	fma.rn.f32 	%f64, %f62, %f63, %f61;
	ld.shared.f32 	%f65, [%r6+76];
	ld.shared.f32 	%f66, [%r9+2508];
	fma.rn.f32 	%f67, %f65, %f66, %f64;
	ld.shared.f32 	%f68, [%r6+80];
	ld.shared.f32 	%f69, [%r9+2640];
	fma.rn.f32 	%f70, %f68, %f69, %f67;
	ld.shared.f32 	%f71, [%r6+84];
	ld.shared.f32 	%f72, [%r9+2772];
	fma.rn.f32 	%f73, %f71, %f72, %f70;
	ld.shared.f32 	%f74, [%r6+88];
	ld.shared.f32 	%f75, [%r9+2904];
	fma.rn.f32 	%f76, %f74, %f75, %f73;
	ld.shared.f32 	%f77, [%r6+92];
	ld.shared.f32 	%f78, [%r9+3036];
	fma.rn.f32 	%f79, %f77, %f78, %f76;
	ld.shared.f32 	%f80, [%r6+96];
	ld.shared.f32 	%f81, [%r9+3168];
	fma.rn.f32 	%f82, %f80, %f81, %f79;
	ld.shared.f32 	%f83, [%r6+100];
	ld.shared.f32 	%f84, [%r9+3300];
	fma.rn.f32 	%f85, %f83, %f84, %f82;
	ld.shared.f32 	%f86, [%r6+104];
	ld.shared.f32 	%f87, [%r9+3432];
	fma.rn.f32 	%f88, %f86, %f87, %f85;
	ld.shared.f32 	%f89, [%r6+108];
	ld.shared.f32 	%f90, [%r9+3564];
	fma.rn.f32 	%f91, %f89, %f90, %f88;
	ld.shared.f32 	%f92, [%r6+112];
	ld.shared.f32 	%f93, [%r9+3696];
	fma.rn.f32 	%f94, %f92, %f93, %f91;
	ld.shared.f32 	%f95, [%r6+116];
	ld.shared.f32 	%f96, [%r9+3828];
	fma.rn.f32 	%f97, %f95, %f96, %f94;
	ld.shared.f32 	%f98, [%r6+120];
	ld.shared.f32 	%f99, [%r9+3960];
	fma.rn.f32 	%f100, %f98, %f99, %f97;
	ld.shared.f32 	%f101, [%r6+124];
	ld.shared.f32 	%f102, [%r9+4092];
	fma.rn.f32 	%f104, %f101, %f102, %f100;
	bar.sync 	0;
	add.s32 	%r37, %r37, 1;
	setp.ne.s32 	%p2, %r37, 0;
	add.s32 	%r36, %r36, 32;
	add.s32 	%r35, %r35, %r13;
	@%p2 bra 	$L__BB2_2;
$L__BB2_3:
	max.s32 	%r33, %r3, %r5;
	setp.ge.s32 	%p3, %r33, %r20;
	@%p3 bra 	$L__BB2_5;
	mad.lo.s32 	%r34, %r20, %r3, %r5;
	cvta.to.global.u64 	%rd10, %rd3;
	mul.wide.u32 	%rd11, %r34, 4;
	add.s64 	%rd12, %rd10, %rd11;
	st.global.f32 	[%rd12], %f104;
$L__BB2_5:
	ret;

}


// ===== COMPILED SASS (sm_100) =====

	.target	sm_100

	.elftype	@"ET_EXEC"


//--------------------- .note.nv.tkinfo           --------------------------
	.section	.note.nv.tkinfo,"",@"SHT_NOTE"
	.sectionflags	@"SHF_NOTE_NV_TKINFO"
	.tkinfo
        /*0018*/ 	.word	0x00000002
        /*0030*/ 	.string	""
        /*0030*/ 	.string	"ptxas"
        /*0030*/ 	.string	"Cuda compilation tools, release 13.0, V13.0.88"
        /*0030*/ 	.string	"Build cuda_13.0.r13.0/compiler.36424714_0"
        /*0030*/ 	.string	"-arch sm_100 -m 64 "



//--------------------- .note.nv.cuinfo           --------------------------
	.section	.note.nv.cuinfo,"",@"SHT_NOTE"
	.sectionflags	@"SHF_NOTE_NV_CUINFO"
        /*0018*/ 	.short	0x0002
        /*001a*/ 	.short	0x0064
        /*001c*/ 	.short	0x0082
	.zero		2


//--------------------- .nv.info                  --------------------------
	.section	.nv.info,"",@"SHT_CUDA_INFO"
	.align	4


	//----- nvinfo : EIATTR_REGCOUNT
	.align		4
        /*0000*/ 	.byte	0x04, 0x2f
        /*0002*/ 	.short	(.L_1 - .L_0)
	.align		4
.L_0:
        /*0004*/ 	.word	index@(_Z14matrixMulBasicPfS_S_i)
        /*0008*/ 	.word	0x0000001e


	//----- nvinfo : EIATTR_FRAME_SIZE
	.align		4
.L_1:
        /*000c*/ 	.byte	0x04, 0x11
        /*000e*/ 	.short	(.L_3 - .L_2)
	.align		4
.L_2:
        /*0010*/ 	.word	index@(_Z14matrixMulBasicPfS_S_i)
        /*0014*/ 	.word	0x00000000


	//----- nvinfo : EIATTR_REGCOUNT
	.align		4
.L_3:
        /*0018*/ 	.byte	0x04, 0x2f
        /*001a*/ 	.short	(.L_5 - .L_4)
	.align		4
.L_4:
        /*001c*/ 	.word	index@(_Z15matrixMulSharedPfS_S_i)
        /*0020*/ 	.word	0x0000001e


	//----- nvinfo : EIATTR_FRAME_SIZE
	.align		4
.L_5:
        /*0024*/ 	.byte	0x04, 0x11
        /*0026*/ 	.short	(.L_7 - .L_6)
	.align		4
.L_6:
        /*0028*/ 	.word	index@(_Z15matrixMulSharedPfS_S_i)
        /*002c*/ 	.word	0x00000000


	//----- nvinfo : EIATTR_REGCOUNT
	.align		4
.L_7:
        /*0030*/ 	.byte	0x04, 0x2f
        /*0032*/ 	.short	(.L_9 - .L_8)
	.align		4
.L_8:
        /*0034*/ 	.word	index@(_Z24matrixMulSharedOptimizedPfS_S_i)
        /*0038*/ 	.word	0x0000001f


	//----- nvinfo : EIATTR_FRAME_SIZE
	.align		4
.L_9:
        /*003c*/ 	.byte	0x04, 0x11
        /*003e*/ 	.short	(.L_11 - .L_10)
	.align		4
.L_10:
        /*0040*/ 	.word	index@(_Z24matrixMulSharedOptimizedPfS_S_i)
        /*0044*/ 	.word	0x00000000


	//----- nvinfo : EIATTR_MIN_STACK_SIZE
	.align		4
.L_11:
        /*0048*/ 	.byte	0x04, 0x12
        /*004a*/ 	.short	(.L_13 - .L_12)
	.align		4
.L_12:
        /*004c*/ 	.word	index@(_Z24matrixMulSharedOptimizedPfS_S_i)
        /*0050*/ 	.word	0x00000000


	//----- nvinfo : EIATTR_MIN_STACK_SIZE
	.align		4
.L_13:
        /*0054*/ 	.byte	0x04, 0x12
        /*0056*/ 	.short	(.L_15 - .L_14)
	.align		4
.L_14:
        /*0058*/ 	.word	index@(_Z15matrixMulSharedPfS_S_i)
        /*005c*/ 	.word	0x00000000


	//----- nvinfo : EIATTR_MIN_STACK_SIZE
	.align		4
.L_15:
        /*0060*/ 	.byte	0x04, 0x12
        /*0062*/ 	.short	(.L_17 - .L_16)
	.align		4
.L_16:
        /*0064*/ 	.word	index@(_Z14matrixMulBasicPfS_S_i)
        /*0068*/ 	.word	0x00000000
.L_17:


//--------------------- .nv.compat                --------------------------
	.section	.nv.compat,"",@"SHT_CUDA_COMPAT_INFO"
	.align	4
        /*0000*/ 	.byte	0x02, 0x09, 0x00, 0x00, 0x02, 0x02, 0x01, 0x00, 0x02, 0x05, 0x05, 0x00, 0x03, 0x07, 0x01, 0x01
        /*0010*/ 	.byte	0x02, 0x03, 0x00, 0x00, 0x02, 0x06, 0x01, 0x00, 0x04, 0x0b, 0x08, 0x00, 0x09, 0x00, 0x00, 0x00
        /*0020*/ 	.byte	0x00, 0x00, 0x00, 0x00


//--------------------- .nv.info._Z24matrixMulSharedOptimizedPfS_S_i --------------------------
	.section	.nv.info._Z24matrixMulSharedOptimizedPfS_S_i,"",@"SHT_CUDA_INFO"
	.sectionflags	@""
	.align	4


	//----- nvinfo : EIATTR_CUDA_API_VERSION
	.align		4
        /*0000*/ 	.byte	0x04, 0x37
        /*0002*/ 	.short	(.L_19 - .L_18)
.L_18:
        /*0004*/ 	.word	0x00000082


	//----- nvinfo : EIATTR_KPARAM_INFO
	.align		4
.L_19:
        /*0008*/ 	.byte	0x04, 0x17
        /*000a*/ 	.short	(.L_21 - .L_20)
.L_20:
        /*000c*/ 	.word	0x00000000
        /*0010*/ 	.short	0x0003
        /*0012*/ 	.short	0x0018
        /*0014*/ 	.byte	0x00, 0xf0, 0x11, 0x00


	//----- nvinfo : EIATTR_KPARAM_INFO
	.align		4
.L_21:
        /*0018*/ 	.byte	0x04, 0x17
        /*001a*/ 	.short	(.L_23 - .L_22)
.L_22:
        /*001c*/ 	.word	0x00000000
        /*0020*/ 	.short	0x0002
        /*0022*/ 	.short	0x0010
        /*0024*/ 	.byte	0x00, 0xf5, 0x21, 0x00


	//----- nvinfo : EIATTR_KPARAM_INFO
	.align		4
.L_23:
        /*0028*/ 	.byte	0x04, 0x17
        /*002a*/ 	.short	(.L_25 - .L_24)
.L_24:
        /*002c*/ 	.word	0x00000000
        /*0030*/ 	.short	0x0001
        /*0032*/ 	.short	0x0008
        /*0034*/ 	.byte	0x00, 0xf5, 0x21, 0x00


	//----- nvinfo : EIATTR_KPARAM_INFO
	.align		4
.L_25:
        /*0038*/ 	.byte	0x04, 0x17
        /*003a*/ 	.short	(.L_27 - .L_26)
.L_26:
        /*003c*/ 	.word	0x00000000
        /*0040*/ 	.short	0x0000
        /*0042*/ 	.short	0x0000
        /*0044*/ 	.byte	0x00, 0xf5, 0x21, 0x00


	//----- nvinfo : EIATTR_SPARSE_MMA_MASK
	.align		4
.L_27:
        /*0048*/ 	.byte	0x03, 0x50
        /*004a*/ 	.short	0x0000


	//----- nvinfo : EIATTR_MAXREG_COUNT
	.align		4
        /*004c*/ 	.byte	0x03, 0x1b
        /*004e*/ 	.short	0x00ff


	//----- nvinfo : EIATTR_NUM_BARRIERS
	.align		4
        /*0050*/ 	.byte	0x02, 0x4c
        /*0052*/ 	.byte	0x01
	.zero		1


	//----- nvinfo : EIATTR_MERCURY_ISA_VERSION
	.align		4
        /*0054*/ 	.byte	0x03, 0x5f
        /*0056*/ 	.short	0x0101


	//----- nvinfo : EIATTR_VRC_CTA_INIT_COUNT
	.align		4
        /*0058*/ 	.byte	0x02, 0x4a
	.zero		1
	.zero		1


	//----- nvinfo : EIATTR_EXIT_INSTR_OFFSETS
	.align		4
        /*005c*/ 	.byte	0x04, 0x1c
        /*005e*/ 	.short	(.L_29 - .L_28)


	//   ....[0]....
.L_28:
        /*0060*/ 	.word	0x000008e0


	//   ....[1]....
        /*0064*/ 	.word	0x00000930


	//----- nvinfo : EIATTR_CBANK_PARAM_SIZE
	.align		4
.L_29:
        /*0068*/ 	.byte	0x03, 0x19
        /*006a*/ 	.short	0x001c


	//----- nvinfo : EIATTR_PARAM_CBANK
	.align		4
        /*006c*/ 	.byte	0x04, 0x0a
        /*006e*/ 	.short	(.L_31 - .L_30)
	.align		4
.L_30:
        /*0070*/ 	.word	index@(.nv.constant0._Z24matrixMulSharedOptimizedPfS_S_i)
        /*0074*/ 	.short	0x0380
        /*0076*/ 	.short	0x001c


	//----- nvinfo : EIATTR_SW_WAR
	.align		4
.L_31:
        /*0078*/ 	.byte	0x04, 0x36
        /*007a*/ 	.short	(.L_33 - .L_32)
.L_32:
        /*007c*/ 	.word	0x00000008
.L_33:


//--------------------- .nv.info._Z15matrixMulSharedPfS_S_i --------------------------
	.section	.nv.info._Z15matrixMulSharedPfS_S_i,"",@"SHT_CUDA_INFO"
	.sectionflags	@""
	.align	4


	//----- nvinfo : EIATTR_CUDA_API_VERSION
	.align		4
        /*0000*/ 	.byte	0x04, 0x37
        /*0002*/ 	.short	(.L_35 - .L_34)
.L_34:
        /*0004*/ 	.word	0x00000082


	//----- nvinfo : EIATTR_KPARAM_INFO
	.align		4
.L_35:
        /*0008*/ 	.byte	0x04, 0x17
        /*000a*/ 	.short	(.L_37 - .L_36)
.L_36:
        /*000c*/ 	.word	0x00000000
        /*0010*/ 	.short	0x0003
        /*0012*/ 	.short	0x0018
        /*0014*/ 	.byte	0x00, 0xf0, 0x11, 0x00


	//----- nvinfo : EIATTR_KPARAM_INFO
	.align		4
.L_37:
        /*0018*/ 	.byte	0x04, 0x17
        /*001a*/ 	.short	(.L_39 - .L_38)
.L_38:
        /*001c*/ 	.word	0x00000000
        /*0020*/ 	.short	0x0002
        /*0022*/ 	.short	0x0010
        /*0024*/ 	.byte	0x00, 0xf5, 0x21, 0x00


	//----- nvinfo : EIATTR_KPARAM_INFO
	.align		4
.L_39:
        /*0028*/ 	.byte	0x04, 0x17
        /*002a*/ 	.short	(.L_41 - .L_40)
.L_40:
        /*002c*/ 	.word	0x00000000
        /*0030*/ 	.short	0x0001
        /*0032*/ 	.short	0x0008
        /*0034*/ 	.byte	0x00, 0xf5, 0x21, 0x00


	//----- nvinfo : EIATTR_KPARAM_INFO
	.align		4
.L_41:
        /*0038*/ 	.byte	0x04, 0x17
        /*003a*/ 	.short	(.L_43 - .L_42)
.L_42:
        /*003c*/ 	.word	0x00000000
        /*0040*/ 	.short	0x0000
        /*0042*/ 	.short	0x0000
        /*0044*/ 	.byte	0x00, 0xf5, 0x21, 0x00


	//----- nvinfo : EIATTR_SPARSE_MMA_MASK
	.align		4
.L_43:
        /*0048*/ 	.byte	0x03, 0x50
        /*004a*/ 	.short	0x0000


	//----- nvinfo : EIATTR_MAXREG_COUNT
	.align		4
        /*004c*/ 	.byte	0x03, 0x1b
        /*004e*/ 	.short	0x00ff


	//----- nvinfo : EIATTR_NUM_BARRIERS
	.align		4
        /*0050*/ 	.byte	0x02, 0x4c
        /*0052*/ 	.byte	0x01
	.zero		1


	//----- nvinfo : EIATTR_MERCURY_ISA_VERSION
	.align		4
        /*0054*/ 	.byte	0x03, 0x5f
        /*0056*/ 	.short	0x0101


	//----- nvinfo : EIATTR_VRC_CTA_INIT_COUNT
	.align		4
        /*0058*/ 	.byte	0x02, 0x4a
	.zero		1
	.zero		1


	//----- nvinfo : EIATTR_EXIT_INSTR_OFFSETS
	.align		4
        /*005c*/ 	.byte	0x04, 0x1c
        /*005e*/ 	.short	(.L_45 - .L_44)


	//   ....[0]....
.L_44:
        /*0060*/ 	.word	0x00000760


	//   ....[1]....
        /*0064*/ 	.word	0x000007b0


	//----- nvinfo : EIATTR_CBANK_PARAM_SIZE
	.align		4
.L_45:
        /*0068*/ 	.byte	0x03, 0x19
        /*006a*/ 	.short	0x001c


	//----- nvinfo : EIATTR_PARAM_CBANK
	.align		4
        /*006c*/ 	.byte	0x04, 0x0a
        /*006e*/ 	.short	(.L_47 - .L_46)
	.align		4
.L_46:
        /*0070*/ 	.word	index@(.nv.constant0._Z15matrixMulSharedPfS_S_i)
        /*0074*/ 	.short	0x0380
        /*0076*/ 	.short	0x001c


	//----- nvinfo : EIATTR_SW_WAR
	.align		4
.L_47:
        /*0078*/ 	.byte	0x04, 0x36
        /*007a*/ 	.short	(.L_49 - .L_48)
.L_48:
        /*007c*/ 	.word	0x00000008
.L_49:


//--------------------- .nv.info._Z14matrixMulBasicPfS_S_i --------------------------
	.section	.nv.info._Z14matrixMulBasicPfS_S_i,"",@"SHT_CUDA_INFO"
	.sectionflags	@""
	.align	4


	//----- nvinfo : EIATTR_CUDA_API_VERSION
	.align		4
        /*0000*/ 	.byte	0x04, 0x37
        /*0002*/ 	.short	(.L_51 - .L_50)
.L_50:
        /*0004*/ 	.word	0x00000082


	//----- nvinfo : EIATTR_KPARAM_INFO
	.align		4
.L_51:
        /*0008*/ 	.byte	0x04, 0x17
        /*000a*/ 	.short	(.L_53 - .L_52)
.L_52:
        /*000c*/ 	.word	0x00000000
        /*0010*/ 	.short	0x0003
        /*0012*/ 	.short	0x0018
        /*0014*/ 	.byte	0x00, 0xf0, 0x11, 0x00


	//----- nvinfo : EIATTR_KPARAM_INFO
	.align		4
.L_53:
        /*0018*/ 	.byte	0x04, 0x17
        /*001a*/ 	.short	(.L_55 - .L_54)
.L_54:
        /*001c*/ 	.word	0x00000000
        /*0020*/ 	.short	0x0002
        /*0022*/ 	.short	0x0010
        /*0024*/ 	.byte	0x00, 0xf5, 0x21, 0x00


	//----- nvinfo : EIATTR_KPARAM_INFO
	.align		4
.L_55:
        /*0028*/ 	.byte	0x04, 0x17
        /*002a*/ 	.short	(.L_57 - .L_56)
.L_56:
        /*002c*/ 	.word	0x00000000
        /*0030*/ 	.short	0x0001
        /*0032*/ 	.short	0x0008
        /*0034*/ 	.byte	0x00, 0xf5, 0x21, 0x00


	//----- nvinfo : EIATTR_KPARAM_INFO
	.align		4
.L_57:
        /*0038*/ 	.byte	0x04, 0x17
        /*003a*/ 	.short	(.L_59 - .L_58)
.L_58:
        /*003c*/ 	.word	0x00000000
        /*0040*/ 	.short	0x0000
        /*0042*/ 	.short	0x0000
        /*0044*/ 	.byte	0x00, 0xf5, 0x21, 0x00


	//----- nvinfo : EIATTR_SPARSE_MMA_MASK
	.align		4
.L_59:
        /*0048*/ 	.byte	0x03, 0x50
        /*004a*/ 	.short	0x0000


	//----- nvinfo : EIATTR_MAXREG_COUNT
	.align		4
        /*004c*/ 	.byte	0x03, 0x1b
        /*004e*/ 	.short	0x00ff


	//----- nvinfo : EIATTR_MERCURY_ISA_VERSION
	.align		4
        /*0050*/ 	.byte	0x03, 0x5f
        /*0052*/ 	.short	0x0101


	//----- nvinfo : EIATTR_VRC_CTA_INIT_COUNT
	.align		4
        /*0054*/ 	.byte	0x02, 0x4a
	.zero		1
	.zero		1


	//----- nvinfo : EIATTR_EXIT_INSTR_OFFSETS
	.align		4
        /*0058*/ 	.byte	0x04, 0x1c
        /*005a*/ 	.short	(.L_61 - .L_60)


	//   ....[0]....
.L_60:
        /*005c*/ 	.word	0x000000c0


	//   ....[1]....
        /*0060*/ 	.word	0x00000aa0


	//----- nvinfo : EIATTR_CBANK_PARAM_SIZE
	.align		4
.L_61:
        /*0064*/ 	.byte	0x03, 0x19
        /*0066*/ 	.short	0x001c


	//----- nvinfo : EIATTR_PARAM_CBANK
	.align		4
        /*0068*/ 	.byte	0x04, 0x0a
        /*006a*/ 	.short	(.L_63 - .L_62)
	.align		4
.L_62:
        /*006c*/ 	.word	index@(.nv.constant0._Z14matrixMulBasicPfS_S_i)
        /*0070*/ 	.short	0x0380
        /*0072*/ 	.short	0x001c


	//----- nvinfo : EIATTR_SW_WAR
	.align		4
.L_63:
        /*0074*/ 	.byte	0x04, 0x36
        /*0076*/ 	.short	(.L_65 - .L_64)
.L_64:
        /*0078*/ 	.word	0x00000008
.L_65:


//--------------------- .nv.callgraph             --------------------------
	.section	.nv.callgraph,"",@"SHT_CUDA_CALLGRAPH"
	.align	4
	.sectionentsize	8
	.align		4
        /*0000*/ 	.word	0x00000000
	.align		4
        /*0004*/ 	.word	0xffffffff
	.align		4
        /*0008*/ 	.word	0x00000000
	.align		4
        /*000c*/ 	.word	0xfffffffe
	.align		4
        /*0010*/ 	.word	0x00000000
	.align		4
        /*0014*/ 	.word	0xfffffffd
	.align		4
        /*0018*/ 	.word	0x00000000
	.align		4
        /*001c*/ 	.word	0xfffffffc


//--------------------- .text._Z24matrixMulSharedOptimizedPfS_S_i --------------------------
	.section	.text._Z24matrixMulSharedOptimizedPfS_S_i,"ax",@progbits
	.align	128
        .global         _Z24matrixMulSharedOptimizedPfS_S_i
        .type           _Z24matrixMulSharedOptimizedPfS_S_i,@function
        .size           _Z24matrixMulSharedOptimizedPfS_S_i,(.L_x_11 - _Z24matrixMulSharedOptimizedPfS_S_i)
        .other          _Z24matrixMulSharedOptimizedPfS_S_i,@"STO_CUDA_ENTRY STV_DEFAULT"
_Z24matrixMulSharedOptimizedPfS_S_i:
.text._Z24matrixMulSharedOptimizedPfS_S_i:
[----:B------:R-:W-:Y:S01]  /*0000*/  LDC R1, c[0x0][0x37c] ;  /* 0x0000df00ff017b82 */ /* 0x000fe20000000800 */
[----:B------:R-:W0:Y:S07]  /*0010*/  S2R R7, SR_CTAID.Y ;  /* 0x0000000000077919 */ /* 0x000e2e0000002600 */
[----:B------:R-:W1:Y:S01]  /*0020*/  LDC R0, c[0x0][0x398] ;  /* 0x0000e600ff007b82 */ /* 0x000e620000000800 */
[----:B------:R-:W2:Y:S01]  /*0030*/  LDCU.64 UR4, c[0x0][0x358] ;  /* 0x00006b00ff0477ac */ /* 0x000ea20008000a00 */
[----:B------:R-:W-:Y:S01]  /*0040*/  HFMA2 R15, -RZ, RZ, 0, 0 ;  /* 0x00000000ff0f7431 */ /* 0x000fe200000001ff */
[----:B------:R-:W0:Y:S01]  /*0050*/  S2R R16, SR_TID.Y ;  /* 0x0000000000107919 */ /* 0x000e220000002200 */
[----:B------:R-:W3:Y:S01]  /*0060*/  S2R R14, SR_CTAID.X ;  /* 0x00000000000e7919 */ /* 0x000ee20000002500 */
[----:B------:R-:W3:Y:S01]  /*0070*/  S2R R17, SR_TID.X ;  /* 0x0000000000117919 */ /* 0x000ee20000002100 */
[----:B-1----:R-:W-:-:S02]  /*0080*/  ISETP.GE.AND P1, PT, R0, 0x20, PT ;  /* 0x000000200000780c */ /* 0x002fc40003f26270 */
[----:B0-----:R-:W-:Y:S02]  /*0090*/  LEA R7, R7, R16, 0x5 ;  /* 0x0000001007077211 */ /* 0x001fe400078e28ff */
[----:B---3--:R-:W-:-:S04]  /*00a0*/  LEA R6, R14, R17, 0x5 ;  /* 0x000000110e067211 */ /* 0x008fc800078e28ff */
[----:B------:R-:W-:-:S04]  /*00b0*/  VIMNMX R3, PT, PT, R7, R6, !PT ;  /* 0x0000000607037248 */ /* 0x000fc80007fe0100 */
[----:B------:R-:W-:Y:S01]  /*00c0*/  ISETP.GE.AND P0, PT, R3, R0, PT ;  /* 0x000000000300720c */ /* 0x000fe20003f06270 */
[----:B--2---:R-:W-:-:S12]  /*00d0*/  @!P1 BRA `(.L_x_0) ;  /* 0x0000000800009947 */ /* 0x004fd80003800000 */
[----:B------:R-:W0:Y:S01]  /*00e0*/  S2R R12, SR_CgaCtaId ;  /* 0x00000000000c7919 */ /* 0x000e220000008800 */
[----:B------:R-:W1:Y:S01]  /*00f0*/  LDC.64 R2, c[0x0][0x388] ;  /* 0x0000e200ff027b82 */ /* 0x000e620000000a00 */
[----:B------:R-:W-:Y:S01]  /*0100*/  MOV R8, 0x400 ;  /* 0x0000040000087802 */ /* 0x000fe20000000f00 */
[-C--:B------:R-:W-:Y:S01]  /*0110*/  IMAD R13, R16, R0.reuse, R17 ;  /* 0x00000000100d7224 */ /* 0x080fe200078e0211 */
[----:B------:R-:W-:Y:S02]  /*0120*/  SHF.R.S32.HI R11, RZ, 0x1f, R0 ;  /* 0x0000001fff0b7819 */ /* 0x000fe40000011400 */
[----:B------:R-:W-:Y:S02]  /*0130*/  IADD3 R9, PT, PT, R8, 0x1080, RZ ;  /* 0x0000108008097810 */ /* 0x000fe40007ffe0ff */
[----:B------:R-:W-:Y:S01]  /*0140*/  LEA.HI R11, R11, R0, RZ, 0x5 ;  /* 0x000000000b0b7211 */ /* 0x000fe200078f28ff */
[----:B------:R-:W2:Y:S01]  /*0150*/  LDC.64 R4, c[0x0][0x390] ;  /* 0x0000e400ff047b82 */ /* 0x000ea20000000a00 */
[----:B------:R-:W-:-:S02]  /*0160*/  LEA R13, R14, R13, 0x5 ;  /* 0x0000000d0e0d7211 */ /* 0x000fc400078e28ff */
[----:B------:R-:W-:Y:S02]  /*0170*/  SHF.R.S32.HI R14, RZ, 0x5, R11 ;  /* 0x00000005ff0e7819 */ /* 0x000fe4000001140b */
[----:B------:R-:W-:Y:S02]  /*0180*/  MOV R15, RZ ;  /* 0x000000ff000f7202 */ /* 0x000fe40000000f00 */
[----:B------:R-:W-:Y:S02]  /*0190*/  IADD3 R14, PT, PT, -R14, RZ, RZ ;  /* 0x000000ff0e0e7210 */ /* 0x000fe40007ffe1ff */
[C---:B0-----:R-:W-:Y:S02]  /*01a0*/  LEA R10, R12.reuse, R8, 0x18 ;  /* 0x000000080c0a7211 */ /* 0x041fe400078ec0ff */
[----:B------:R-:W-:-:S03]  /*01b0*/  LEA R9, R12, R9, 0x18 ;  /* 0x000000090c097211 */ /* 0x000fc600078ec0ff */
[----:B------:R-:W-:Y:S01]  /*01c0*/  IMAD R10, R16, 0x84, R10 ;  /* 0x00000084100a7824 */ /* 0x000fe200078e020a */
[----:B------:R-:W-:Y:S01]  /*01d0*/  LEA R11, R17, R9, 0x2 ;  /* 0x00000009110b7211 */ /* 0x000fe200078e10ff */
[----:B------:R-:W-:-:S03]  /*01e0*/  IMAD R9, R7, R0, R17 ;  /* 0x0000000007097224 */ /* 0x000fc600078e0211 */
[----:B------:R-:W-:Y:S01]  /*01f0*/  LEA R12, R17, R10, 0x2 ;  /* 0x0000000a110c7211 */ /* 0x000fe200078e10ff */
[----:B------:R-:W-:-:S07]  /*0200*/  IMAD R8, R16, 0x84, R11 ;  /* 0x0000008410087824 */ /* 0x000fce00078e020b */
.L_x_1:
[----:B-1----:R-:W-:-:S04]  /*0210*/  IMAD.WIDE R16, R9, 0x4, R2 ;  /* 0x0000000409107825 */ /* 0x002fc800078e0202 */
[----:B--2---:R-:W-:Y:S02]  /*0220*/  IMAD.WIDE.U32 R18, R13, 0x4, R4 ;  /* 0x000000040d127825 */ /* 0x004fe400078e0004 */
[----:B------:R-:W2:Y:S04]  /*0230*/  LDG.E R17, desc[UR4][R16.64] ;  /* 0x0000000410117981 */ /* 0x000ea8000c1e1900 */
[----:B------:R-:W3:Y:S01]  /*0240*/  LDG.E R19, desc[UR4][R18.64] ;  /* 0x0000000412137981 */ /* 0x000ee2000c1e1900 */
[----:B------:R-:W-:Y:S02]  /*0250*/  IADD3 R14, PT, PT, R14, 0x1, RZ ;  /* 0x000000010e0e7810 */ /* 0x000fe40007ffe0ff */
[----:B------:R-:W-:Y:S02]  /*0260*/  IADD3 R9, PT, PT, R9, 0x20, RZ ;  /* 0x0000002009097810 */ /* 0x000fe40007ffe0ff */
[----:B------:R-:W-:-:S02]  /*0270*/  ISETP.NE.AND P1, PT, R14, RZ, PT ;  /* 0x000000ff0e00720c */ /* 0x000fc40003f25270 */
[----:B------:R-:W-:Y:S01]  /*0280*/  LEA R13, R0, R13, 0x5 ;  /* 0x0000000d000d7211 */ /* 0x000fe200078e28ff */
[----:B--2---:R-:W-:Y:S04]  /*0290*/  STS [R12], R17 ;  /* 0x000000110c007388 */ /* 0x004fe80000000800 */
[----:B---3--:R-:W-:Y:S01]  /*02a0*/  STS [R8], R19 ;  /* 0x0000001308007388 */ /* 0x008fe20000000800 */
[----:B------:R-:W-:Y:S06]  /*02b0*/  BAR.SYNC.DEFER_BLOCKING 0x0 ;  /* 0x0000000000007b1d */ /* 0x000fec0000010000 */
[----:B------:R-:W-:Y:S04]  /*02c0*/  LDS R20, [R10] ;  /* 0x000000000a147984 */ /* 0x000fe80000000800 */
[----:B------:R-:W0:Y:S04]  /*02d0*/  LDS R26, [R11] ;  /* 0x000000000b1a7984 */ /* 0x000e280000000800 */
[----:B------:R-:W-:Y:S04]  /*02e0*/  LDS R27, [R10+0x4] ;  /* 0x000004000a1b7984 */ /* 0x000fe80000000800 */
[----:B------:R-:W1:Y:S04]  /*02f0*/  LDS R28, [R11+0x84] ;  /* 0x000084000b1c7984 */ /* 0x000e680000000800 */
[----:B------:R-:W-:Y:S04]  /*0300*/  LDS R21, [R10+0x8] ;  /* 0x000008000a157984 */ /* 0x000fe80000000800 */
[----:B------:R-:W2:Y:S04]  /*0310*/  LDS R22, [R11+0x108] ;  /* 0x000108000b167984 */ /* 0x000ea80000000800 */
[----:B------:R-:W-:Y:S04]  /*0320*/  LDS R24, [R10+0xc] ;  /* 0x00000c000a187984 */ /* 0x000fe80000000800 */
[----:B------:R-:W3:Y:S04]  /*0330*/  LDS R23, [R11+0x18c] ;  /* 0x00018c000b177984 */ /* 0x000ee80000000800 */
[----:B------:R-:W-:Y:S04]  /*0340*/  LDS R16, [R10+0x10] ;  /* 0x000010000a107984 */ /* 0x000fe80000000800 */
[----:B------:R-:W4:Y:S04]  /*0350*/  LDS R25, [R11+0x210] ;  /* 0x000210000b197984 */ /* 0x000f280000000800 */
[----:B------:R-:W-:Y:S01]  /*0360*/  LDS R17, [R10+0x14] ;  /* 0x000014000a117984 */ /* 0x000fe20000000800 */
[----:B0-----:R-:W-:-:S03]  /*0370*/  FFMA R20, R20, R26, R15 ;  /* 0x0000001a14147223 */ /* 0x001fc6000000000f */
[----:B------:R-:W0:Y:S04]  /*0380*/  LDS R18, [R11+0x294] ;  /* 0x000294000b127984 */ /* 0x000e280000000800 */
[----:B------:R-:W-:Y:S01]  /*0390*/  LDS R19, [R10+0x18] ;  /* 0x000018000a137984 */ /* 0x000fe20000000800 */
[----:B-1----:R-:W-:-:S03]  /*03a0*/  FFMA R28, R27, R28, R20 ;  /* 0x0000001c1b1c7223 */ /* 0x002fc60000000014 */
[----:B------:R-:W1:Y:S01]  /*03b0*/  LDS R20, [R11+0x318] ;  /* 0x000318000b147984 */ /* 0x000e620000000800 */
[----:B--2---:R-:W-:-:S03]  /*03c0*/  FFMA R15, R21, R22, R28 ;  /* 0x00000016150f7223 */ /* 0x004fc6000000001c */
[----:B------:R-:W-:Y:S04]  /*03d0*/  LDS R21, [R10+0x1c] ;  /* 0x00001c000a157984 */ /* 0x000fe80000000800 */
[----:B------:R-:W2:Y:S01]  /*03e0*/  LDS R22, [R11+0x39c] ;  /* 0x00039c000b167984 */ /* 0x000ea20000000800 */
[----:B---3--:R-:W-:-:S03]  /*03f0*/  FFMA R15, R24, R23, R15 ;  /* 0x00000017180f7223 */ /* 0x008fc6000000000f */
[----:B------:R-:W-:Y:S04]  /*0400*/  LDS R23, [R10+0x20] ;  /* 0x000020000a177984 */ /* 0x000fe80000000800 */
[----:B------:R-:W3:Y:S01]  /*0410*/  LDS R24, [R11+0x420] ;  /* 0x000420000b187984 */ /* 0x000ee20000000800 */
[----:B----4-:R-:W-:-:S03]  /*0420*/  FFMA R26, R16, R25, R15 ;  /* 0x00000019101a7223 */ /* 0x010fc6000000000f */
[----:B------:R-:W-:Y:S04]  /*0430*/  LDS R15, [R10+0x24] ;  /* 0x000024000a0f7984 */ /* 0x000fe80000000800 */
[----:B------:R-:W4:Y:S01]  /*0440*/  LDS R16, [R11+0x4a4] ;  /* 0x0004a4000b107984 */ /* 0x000f220000000800 */
[----:B0-----:R-:W-:-:S03]  /*0450*/  FFMA R26, R17, R18, R26 ;  /* 0x00000012111a7223 */ /* 0x001fc6000000001a */
[----:B------:R-:W-:Y:S04]  /*0460*/  LDS R17, [R10+0x28] ;  /* 0x000028000a117984 */ /* 0x000fe80000000800 */
[----:B------:R-:W0:Y:S01]  /*0470*/  LDS R18, [R11+0x528] ;  /* 0x000528000b127984 */ /* 0x000e220000000800 */
[----:B-1----:R-:W-:-:S03]  /*0480*/  FFMA R26, R19, R20, R26 ;  /* 0x00000014131a7223 */ /* 0x002fc6000000001a */
[----:B------:R-:W-:Y:S04]  /*0490*/  LDS R19, [R10+0x2c] ;  /* 0x00002c000a137984 */ /* 0x000fe80000000800 */
        /* <DEDUP_REMOVED lines=61> */
[----:B--2---:R-:W-:-:S04]  /*0870*/  FFMA R22, R22, R21, R19 ;  /* 0x0000001516167223 */ /* 0x004fc80000000013 */
[----:B---3--:R-:W-:-:S04]  /*0880*/  FFMA R22, R23, R24, R22 ;  /* 0x0000001817167223 */ /* 0x008fc80000000016 */
[----:B----4-:R-:W-:-:S04]  /*0890*/  FFMA R16, R15, R16, R22 ;  /* 0x000000100f107223 */ /* 0x010fc80000000016 */
[----:B0-----:R-:W-:-:S04]  /*08a0*/  FFMA R16, R17, R18, R16 ;  /* 0x0000001211107223 */ /* 0x001fc80000000010 */
[----:B-1----:R-:W-:Y:S01]  /*08b0*/  FFMA R15, R25, R20, R16 ;  /* 0x00000014190f7223 */ /* 0x002fe20000000010 */
[----:B------:R-:W-:Y:S06]  /*08c0*/  BAR.SYNC.DEFER_BLOCKING 0x0 ;  /* 0x0000000000007b1d */ /* 0x000fec0000010000 */
[----:B------:R-:W-:Y:S05]  /*08d0*/  @P1 BRA `(.L_x_1) ;  /* 0xfffffff8004c1947 */ /* 0x000fea000383ffff */
.L_x_0:
[----:B------:R-:W-:Y:S05]  /*08e0*/  @P0 EXIT ;  /* 0x000000000000094d */ /* 0x000fea0003800000 */
[----:B------:R-:W0:Y:S01]  /*08f0*/  LDC.64 R2, c[0x0][0x380] ;  /* 0x0000e000ff027b82 */ /* 0x000e220000000a00 */
[----:B------:R-:W-:-:S04]  /*0900*/  IMAD R7, R7, R0, R6 ;  /* 0x0000000007077224 */ /* 0x000fc800078e0206 */
[----:B0-----:R-:W-:-:S05]  /*0910*/  IMAD.WIDE.U32 R2, R7, 0x4, R2 ;  /* 0x0000000407027825 */ /* 0x001fca00078e0002 */
[----:B------:R-:W-:Y:S01]  /*0920*/  STG.E desc[UR4][R2.64], R15 ;  /* 0x0000000f02007986 */ /* 0x000fe2000c101904 */
[----:B------:R-:W-:Y:S05]  /*0930*/  EXIT ;  /* 0x000000000000794d */ /* 0x000fea0003800000 */
.L_x_2:
[----:B------:R-:W-:-:S00]  /*0940*/  BRA `(.L_x_2) ;  /* 0xfffffffc00fc7947 */ /* 0x000fc0000383ffff */
[----:B------:R-:W-:-:S00]  /*0950*/  NOP ;  /* 0x0000000000007918 */ /* 0x000fc00000000000 */
        /* <DEDUP_REMOVED lines=10> */
.L_x_11:


//--------------------- .text._Z15matrixMulSharedPfS_S_i --------------------------
	.section	.text._Z15matrixMulSharedPfS_S_i,"ax",@progbits
	.align	128
        .global         _Z15matrixMulSharedPfS_S_i
        .type           _Z15matrixMulSharedPfS_S_i,@function
        .size           _Z15matrixMulSharedPfS_S_i,(.L_x_12 - _Z15matrixMulSharedPfS_S_i)
        .other          _Z15matrixMulSharedPfS_S_i,@"STO_CUDA_ENTRY STV_DEFAULT"
_Z15matrixMulSharedPfS_S_i:
.text._Z15matrixMulSharedPfS_S_i:
        /* <DEDUP_REMOVED lines=14> */
[----:B------:R-:W0:Y:S01]  /*00e0*/  S2UR UR6, SR_CgaCtaId ;  /* 0x00000000000679c3 */ /* 0x000e220000008800 */
[----:B------:R-:W-:Y:S01]  /*00f0*/  UMOV UR4, 0x400 ;  /* 0x0000040000047882 */ /* 0x000fe20000000000 */
[----:B------:R-:W-:Y:S01]  /*0100*/  SHF.R.S32.HI R3, RZ, 0x1f, R0 ;  /* 0x0000001fff037819 */ /* 0x000fe20000011400 */
[----:B------:R-:W-:Y:S01]  /*0110*/  UIADD3 UR5, UPT, UPT, UR4, 0x1000, URZ ;  /* 0x0000100004057890 */ /* 0x000fe2000fffe0ff */
[-CC-:B------:R-:W-:Y:S01]  /*0120*/  IMAD R2, R9, R0.reuse, R7.reuse ;  /* 0x0000000009027224 */ /* 0x180fe200078e0207 */
[----:B------:R-:W-:Y:S02]  /*0130*/  MOV R19, RZ ;  /* 0x000000ff00137202 */ /* 0x000fe40000000f00 */
[----:B------:R-:W-:Y:S01]  /*0140*/  LEA.HI R4, R3, R0, RZ, 0x5 ;  /* 0x0000000003047211 */ /* 0x000fe200078f28ff */
[----:B------:R-:W1:Y:S01]  /*0150*/  LDC.64 R22, c[0x0][0x388] ;  /* 0x0000e200ff167b82 */ /* 0x000e620000000a00 */
[----:B------:R-:W-:Y:S01]  /*0160*/  LEA R3, R5, R2, 0x5 ;  /* 0x0000000205037211 */ /* 0x000fe200078e28ff */
[----:B------:R-:W-:Y:S01]  /*0170*/  IMAD R2, R18, R0, R7 ;  /* 0x0000000012027224 */ /* 0x000fe200078e0207 */
[----:B------:R-:W-:-:S04]  /*0180*/  SHF.R.S32.HI R4, RZ, 0x5, R4 ;  /* 0x00000005ff047819 */ /* 0x000fc80000011404 */
[----:B------:R-:W-:Y:S01]  /*0190*/  IADD3 R4, PT, PT, -R4, RZ, RZ ;  /* 0x000000ff04047210 */ /* 0x000fe20007ffe1ff */
[----:B------:R-:W2:Y:S01]  /*01a0*/  LDC.64 R20, c[0x0][0x390] ;  /* 0x0000e400ff147b82 */ /* 0x000ea20000000a00 */
[----:B0-----:R-:W-:Y:S02]  /*01b0*/  ULEA UR4, UR6, UR4, 0x18 ;  /* 0x0000000406047291 */ /* 0x001fe4000f8ec0ff */
[----:B------:R-:W-:-:S04]  /*01c0*/  ULEA UR5, UR6, UR5, 0x18 ;  /* 0x0000000506057291 */ /* 0x000fc8000f8ec0ff */
[----:B------:R-:W-:Y:S02]  /*01d0*/  LEA R16, R9, UR4, 0x7 ;  /* 0x0000000409107c11 */ /* 0x000fe4000f8e38ff */
[C---:B------:R-:W-:Y:S02]  /*01e0*/  LEA R6, R7.reuse, UR5, 0x2 ;  /* 0x0000000507067c11 */ /* 0x040fe4000f8e10ff */
[----:B------:R-:W-:Y:S02]  /*01f0*/  LEA R7, R7, R16, 0x2 ;  /* 0x0000001007077211 */ /* 0x000fe400078e10ff */
[----:B------:R-:W-:-:S07]  /*0200*/  LEA R5, R9, R6, 0x7 ;  /* 0x0000000609057211 */ /* 0x000fce00078e38ff */
.L_x_4:
        /* <DEDUP_REMOVED lines=12> */
[----:B------:R-:W0:Y:S04]  /*02d0*/  LDS.128 R12, [R16] ;  /* 0x00000000100c7984 */ /* 0x000e280000000c00 */
[----:B------:R-:W1:Y:S04]  /*02e0*/  LDS R27, [R6+0x80] ;  /* 0x00008000061b7984 */ /* 0x000e680000000800 */
[----:B------:R-:W2:Y:S04]  /*02f0*/  LDS R25, [R6+0x100] ;  /* 0x0001000006197984 */ /* 0x000ea80000000800 */
[----:B------:R-:W-:Y:S01]  /*0300*/  LDS.128 R8, [R16+0x10] ;  /* 0x0000100010087984 */ /* 0x000fe20000000c00 */
[----:B0-----:R-:W-:-:S03]  /*0310*/  FFMA R12, R12, R26, R19 ;  /* 0x0000001a0c0c7223 */ /* 0x001fc60000000013 */
[----:B------:R-:W0:Y:S01]  /*0320*/  LDS R19, [R6+0x180] ;  /* 0x0001800006137984 */ /* 0x000e220000000800 */
[----:B-1----:R-:W-:-:S03]  /*0330*/  FFMA R26, R27, R13, R12 ;  /* 0x0000000d1b1a7223 */ /* 0x002fc6000000000c */
[----:B------:R-:W1:Y:S01]  /*0340*/  LDS R13, [R6+0x200] ;  /* 0x00020000060d7984 */ /* 0x000e620000000800 */
[----:B--2---:R-:W-:-:S03]  /*0350*/  FFMA R14, R25, R14, R26 ;  /* 0x0000000e190e7223 */ /* 0x004fc6000000001a */
[----:B------:R-:W2:Y:S04]  /*0360*/  LDS R12, [R6+0x280] ;  /* 0x00028000060c7984 */ /* 0x000ea80000000800 */
[----:B------:R-:W-:Y:S01]  /*0370*/  LDS R25, [R6+0x380] ;  /* 0x0003800006197984 */ /* 0x000fe20000000800 */
[----:B0-----:R-:W-:-:S03]  /*0380*/  FFMA R15, R19, R15, R14 ;  /* 0x0000000f130f7223 */ /* 0x001fc6000000000e */
[----:B------:R-:W0:Y:S01]  /*0390*/  LDS R19, [R6+0x300] ;  /* 0x0003000006137984 */ /* 0x000e220000000800 */
[----:B-1----:R-:W-:-:S03]  /*03a0*/  FFMA R13, R8, R13, R15 ;  /* 0x0000000d080d7223 */ /* 0x002fc6000000000f */
[----:B------:R-:W-:Y:S01]  /*03b0*/  LDS R8, [R6+0x480] ;  /* 0x0004800006087984 */ /* 0x000fe20000000800 */
[----:B--2---:R-:W-:-:S03]  /*03c0*/  FFMA R24, R12, R9, R13 ;  /* 0x000000090c187223 */ /* 0x004fc6000000000d */
[----:B------:R-:W-:Y:S04]  /*03d0*/  LDS R9, [R6+0x400] ;  /* 0x0004000006097984 */ /* 0x000fe80000000800 */
[----:B------:R-:W1:Y:S01]  /*03e0*/  LDS.128 R12, [R16+0x20] ;  /* 0x00002000100c7984 */ /* 0x000e620000000c00 */
[----:B0-----:R-:W-:-:S03]  /*03f0*/  FFMA R10, R19, R10, R24 ;  /* 0x0000000a130a7223 */ /* 0x001fc60000000018 */
[----:B------:R-:W0:Y:S01]  /*0400*/  LDS R19, [R6+0x500] ;  /* 0x0005000006137984 */ /* 0x000e220000000800 */
[----:B------:R-:W-:-:S03]  /*0410*/  FFMA R11, R25, R11, R10 ;  /* 0x0000000b190b7223 */ /* 0x000fc6000000000a */
[----:B------:R-:W2:Y:S01]  /*0420*/  LDS R25, [R6+0x580] ;  /* 0x0005800006197984 */ /* 0x000ea20000000800 */
[----:B-1----:R-:W-:-:S03]  /*0430*/  FFMA R9, R12, R9, R11 ;  /* 0x000000090c097223 */ /* 0x002fc6000000000b */
[----:B------:R-:W-:Y:S01]  /*0440*/  LDS R12, [R6+0x680] ;  /* 0x00068000060c7984 */ /* 0x000fe20000000800 */
[----:B------:R-:W-:-:S03]  /*0450*/  FFMA R24, R8, R13, R9 ;  /* 0x0000000d08187223 */ /* 0x000fc60000000009 */
[----:B------:R-:W-:Y:S04]  /*0460*/  LDS R13, [R6+0x600] ;  /* 0x00060000060d7984 */ /* 0x000fe80000000800 */
[----:B------:R-:W1:Y:S01]  /*0470*/  LDS.128 R8, [R16+0x30] ;  /* 0x0000300010087984 */ /* 0x000e620000000c00 */
[----:B0-----:R-:W-:-:S03]  /*0480*/  FFMA R14, R19, R14, R24 ;  /* 0x0000000e130e7223 */ /* 0x001fc60000000018 */
[----:B------:R-:W0:Y:S01]  /*0490*/  LDS R19, [R6+0x700] ;  /* 0x0007000006137984 */ /* 0x000e220000000800 */
[----:B--2---:R-:W-:-:S03]  /*04a0*/  FFMA R15, R25, R15, R14 ;  /* 0x0000000f190f7223 */ /* 0x004fc6000000000e */
        /* <DEDUP_REMOVED lines=16> */
[----:B------:R-:W-:Y:S01]  /*05b0*/  LDS R24, [R6+0xc80] ;  /* 0x000c800006187984 */ /* 0x000fe20000000800 */
[----:B--2---:R-:W-:-:S03]  /*05c0*/  FFMA R15, R25, R15, R14 ;  /* 0x0000000f190f7223 */ /* 0x004fc6000000000e */
[----:B------:R-:W0:Y:S04]  /*05d0*/  LDS R25, [R6+0xb00] ;  /* 0x000b000006197984 */ /* 0x000e280000000800 */
[----:B------:R-:W-:Y:S01]  /*05e0*/  LDS R19, [R6+0xd00] ;  /* 0x000d000006137984 */ /* 0x000fe20000000800 */
[----:B-1----:R-:W-:-:S03]  /*05f0*/  FFMA R13, R8, R13, R15 ;  /* 0x0000000d080d7223 */ /* 0x002fc6000000000f */
[----:B------:R-:W1:Y:S01]  /*0600*/  LDS R8, [R6+0xb80] ;  /* 0x000b800006087984 */ /* 0x000e620000000800 */
[----:B------:R-:W-:-:S03]  /*0610*/  FFMA R26, R12, R9, R13 ;  /* 0x000000090c1a7223 */ /* 0x000fc6000000000d */
[----:B------:R-:W-:Y:S04]  /*0620*/  LDS R9, [R6+0xc00] ;  /* 0x000c000006097984 */ /* 0x000fe80000000800 */
[----:B------:R-:W2:Y:S01]  /*0630*/  LDS.128 R12, [R16+0x60] ;  /* 0x00006000100c7984 */ /* 0x000ea20000000c00 */
[----:B0-----:R-:W-:-:S04]  /*0640*/  FFMA R25, R25, R10, R26 ;  /* 0x0000000a19197223 */ /* 0x001fc8000000001a */
[----:B-1----:R-:W-:Y:S02]  /*0650*/  FFMA R11, R8, R11, R25 ;  /* 0x0000000b080b7223 */ /* 0x002fe40000000019 */
[----:B------:R-:W-:Y:S02]  /*0660*/  LDS R25, [R6+0xf80] ;  /* 0x000f800006197984 */ /* 0x000fe40000000800 */
[----:B--2---:R-:W-:Y:S02]  /*0670*/  FFMA R9, R12, R9, R11 ;  /* 0x000000090c097223 */ /* 0x004fe4000000000b */
[----:B------:R-:W0:Y:S02]  /*0680*/  LDS R12, [R6+0xd80] ;  /* 0x000d8000060c7984 */ /* 0x000e240000000800 */
[----:B------:R-:W-:Y:S02]  /*0690*/  FFMA R26, R24, R13, R9 ;  /* 0x0000000d181a7223 */ /* 0x000fe40000000009 */
[----:B------:R-:W-:Y:S02]  /*06a0*/  LDS R13, [R6+0xe00] ;  /* 0x000e0000060d7984 */ /* 0x000fe40000000800 */
[----:B------:R-:W-:-:S02]  /*06b0*/  FFMA R19, R19, R14, R26 ;  /* 0x0000000e13137223 */ /* 0x000fc4000000001a */
[----:B------:R-:W1:Y:S04]  /*06c0*/  LDS.128 R8, [R16+0x70] ;  /* 0x0000700010087984 */ /* 0x000e680000000c00 */
[----:B------:R-:W2:Y:S04]  /*06d0*/  LDS R24, [R6+0xe80] ;  /* 0x000e800006187984 */ /* 0x000ea80000000800 */
[----:B------:R-:W3:Y:S01]  /*06e0*/  LDS R14, [R6+0xf00] ;  /* 0x000f0000060e7984 */ /* 0x000ee20000000800 */
[----:B0-----:R-:W-:-:S04]  /*06f0*/  FFMA R15, R12, R15, R19 ;  /* 0x0000000f0c0f7223 */ /* 0x001fc80000000013 */
[----:B-1----:R-:W-:-:S04]  /*0700*/  FFMA R13, R8, R13, R15 ;  /* 0x0000000d080d7223 */ /* 0x002fc8000000000f */
[----:B--2---:R-:W-:-:S04]  /*0710*/  FFMA R9, R24, R9, R13 ;  /* 0x0000000918097223 */ /* 0x004fc8000000000d */
[----:B---3--:R-:W-:-:S04]  /*0720*/  FFMA R10, R14, R10, R9 ;  /* 0x0000000a0e0a7223 */ /* 0x008fc80000000009 */
[----:B------:R-:W-:Y:S01]  /*0730*/  FFMA R19, R25, R11, R10 ;  /* 0x0000000b19137223 */ /* 0x000fe2000000000a */
[----:B------:R-:W-:Y:S06]  /*0740*/  BAR.SYNC.DEFER_BLOCKING 0x0 ;  /* 0x0000000000007b1d */ /* 0x000fec0000010000 */
[----:B------:R-:W-:Y:S05]  /*0750*/  @P1 BRA `(.L_x_4) ;  /* 0xfffffff800ac1947 */ /* 0x000fea000383ffff */
.L_x_3:
[----:B------:R-:W-:Y:S05]  /*0760*/  @P0 EXIT ;  /* 0x000000000000094d */ /* 0x000fea0003800000 */
[----:B------:R-:W0:Y:S01]  /*0770*/  LDC.64 R2, c[0x0][0x380] ;  /* 0x0000e000ff027b82 */ /* 0x000e220000000a00 */
[----:B------:R-:W-:-:S04]  /*0780*/  IMAD R17, R18, R0, R17 ;  /* 0x0000000012117224 */ /* 0x000fc800078e0211 */
[----:B0-----:R-:W-:-:S05]  /*0790*/  IMAD.WIDE.U32 R2, R17, 0x4, R2 ;  /* 0x0000000411027825 */ /* 0x001fca00078e0002 */
[----:B------:R-:W-:Y:S01]  /*07a0*/  STG.E desc[UR8][R2.64], R19 ;  /* 0x0000001302007986 */ /* 0x000fe2000c101908 */
[----:B------:R-:W-:Y:S05]  /*07b0*/  EXIT ;  /* 0x000000000000794d */ /* 0x000fea0003800000 */
.L_x_5:
        /* <DEDUP_REMOVED lines=12> */
.L_x_12:


//--------------------- .text._Z14matrixMulBasicPfS_S_i --------------------------
	.section	.text._Z14matrixMulBasicPfS_S_i,"ax",@progbits
	.align	128
        .global         _Z14matrixMulBasicPfS_S_i
        .type           _Z14matrixMulBasicPfS_S_i,@function
        .size           _Z14matrixMulBasicPfS_S_i,(.L_x_13 - _Z14matrixMulBasicPfS_S_i)
        .other          _Z14matrixMulBasicPfS_S_i,@"STO_CUDA_ENTRY STV_DEFAULT"
_Z14matrixMulBasicPfS_S_i:
.text._Z14matrixMulBasicPfS_S_i:
[----:B------:R-:W-:Y:S01]  /*0000*/  LDC R1, c[0x0][0x37c] ;  /* 0x0000df00ff017b82 */ /* 0x000fe20000000800 */
[----:B------:R-:W0:Y:S07]  /*0010*/  S2R R0, SR_TID.Y ;  /* 0x0000000000007919 */ /* 0x000e2e0000002200 */
[----:B------:R-:W0:Y:S01]  /*0020*/  S2UR UR4, SR_CTAID.Y ;  /* 0x00000000000479c3 */ /* 0x000e220000002600 */
[----:B------:R-:W1:Y:S01]  /*0030*/  LDCU UR20, c[0x0][0x398] ;  /* 0x00007300ff1477ac */ /* 0x000e620008000800 */
[----:B------:R-:W2:Y:S06]  /*0040*/  S2R R3, SR_TID.X ;  /* 0x0000000000037919 */ /* 0x000eac0000002100 */
[----:B------:R-:W0:Y:S08]  /*0050*/  LDC R13, c[0x0][0x364] ;  /* 0x0000d900ff0d7b82 */ /* 0x000e300000000800 */
[----:B------:R-:W2:Y:S08]  /*0060*/  S2UR UR5, SR_CTAID.X ;  /* 0x00000000000579c3 */ /* 0x000eb00000002500 */
[----:B------:R-:W2:Y:S01]  /*0070*/  LDC R2, c[0x0][0x360] ;  /* 0x0000d800ff027b82 */ /* 0x000ea20000000800 */
[----:B0-----:R-:W-:-:S02]  /*0080*/  IMAD R13, R13, UR4, R0 ;  /* 0x000000040d0d7c24 */ /* 0x001fc4000f8e0200 */
[----:B--2---:R-:W-:-:S05]  /*0090*/  IMAD R0, R2, UR5, R3 ;  /* 0x0000000502007c24 */ /* 0x004fca000f8e0203 */
[----:B------:R-:W-:-:S04]  /*00a0*/  VIMNMX R2, PT, PT, R13, R0, !PT ;  /* 0x000000000d027248 */ /* 0x000fc80007fe0100 */
[----:B-1----:R-:W-:-:S13]  /*00b0*/  ISETP.GE.AND P0, PT, R2, UR20, PT ;  /* 0x0000001402007c0c */ /* 0x002fda000bf06270 */
[----:B------:R-:W-:Y:S05]  /*00c0*/  @P0 EXIT ;  /* 0x000000000000094d */ /* 0x000fea0003800000 */
[----:B------:R-:W-:Y:S01]  /*00d0*/  UISETP.GE.U32.AND UP0, UPT, UR20, 0x8, UPT ;  /* 0x000000081400788c */ /* 0x000fe2000bf06070 */
[----:B------:R-:W-:Y:S02]  /*00e0*/  HFMA2 R12, -RZ, RZ, 0, 0 ;  /* 0x00000000ff0c7431 */ /* 0x000fe400000001ff */
[----:B------:R-:W-:Y:S01]  /*00f0*/  IMAD R13, R13, UR20, RZ ;  /* 0x000000140d0d7c24 */ /* 0x000fe2000f8e02ff */
[----:B------:R-:W-:Y:S01]  /*0100*/  UMOV UR4, URZ ;  /* 0x000000ff00047c82 */ /* 0x000fe20008000000 */
[----:B------:R-:W0:Y:S04]  /*0110*/  LDCU.64 UR18, c[0x0][0x358] ;  /* 0x00006b00ff1277ac */ /* 0x000e280008000a00 */
[----:B------:R-:W-:Y:S05]  /*0120*/  BRA.U !UP0, `(.L_x_6) ;  /* 0x0000000508007547 */ /* 0x000fea000b800000 */
[----:B------:R-:W1:Y:S01]  /*0130*/  LDC.64 R2, c[0x0][0x388] ;  /* 0x0000e200ff027b82 */ /* 0x000e620000000a00 */
[----:B------:R-:W2:Y:S01]  /*0140*/  LDCU.64 UR22, c[0x0][0x390] ;  /* 0x00007200ff1677ac */ /* 0x000ea20008000a00 */
[----:B------:R-:W-:Y:S02]  /*0150*/  MOV R12, RZ ;  /* 0x000000ff000c7202 */ /* 0x000fe40000000f00 */
[----:B------:R-:W-:Y:S01]  /*0160*/  MOV R14, R0 ;  /* 0x00000000000e7202 */ /* 0x000fe20000000f00 */
[----:B------:R-:W-:-:S04]  /*0170*/  ULOP3.LUT UR4, UR20, 0x7ffffff8, URZ, 0xc0, !UPT ;  /* 0x7ffffff814047892 */ /* 0x000fc8000f8ec0ff */
[----:B------:R-:W-:Y:S02]  /*0180*/  UIADD3 UR5, UPT, UPT, -UR4, URZ, URZ ;  /* 0x000000ff04057290 */ /* 0x000fe4000fffe1ff */
[----:B--2---:R-:W-:Y:S02]  /*0190*/  UIMAD.WIDE UR6, UR20, 0x8, UR22 ;  /* 0x00000008140678a5 */ /* 0x004fe4000f8e0216 */
[----:B------:R-:W-:Y:S02]  /*01a0*/  UIMAD.WIDE UR8, UR20, 0xc, UR22 ;  /* 0x0000000c140878a5 */ /* 0x000fe4000f8e0216 */
[----:B------:R-:W-:Y:S01]  /*01b0*/  UIMAD.WIDE UR10, UR20, 0x10, UR22 ;  /* 0x00000010140a78a5 */ /* 0x000fe2000f8e0216 */
[----:B-1----:R-:W-:Y:S01]  /*01c0*/  IMAD.WIDE.U32 R2, R13, 0x4, R2 ;  /* 0x000000040d027825 */ /* 0x002fe200078e0002 */
[----:B------:R-:W-:Y:S02]  /*01d0*/  UIMAD.WIDE UR12, UR20, 0x14, UR22 ;  /* 0x00000014140c78a5 */ /* 0x000fe4000f8e0216 */
[----:B------:R-:W-:Y:S01]  /*01e0*/  UIMAD.WIDE UR14, UR20, 0x18, UR22 ;  /* 0x00000018140e78a5 */ /* 0x000fe2000f8e0216 */
[----:B------:R-:W-:Y:S01]  /*01f0*/  IADD3 R2, P0, PT, R2, 0x10, RZ ;  /* 0x0000001002027810 */ /* 0x000fe20007f1e0ff */
[----:B------:R-:W-:-:S03]  /*0200*/  UIMAD.WIDE UR16, UR20, 0x1c, UR22 ;  /* 0x0000001c141078a5 */ /* 0x000fc6000f8e0216 */
[----:B------:R-:W-:-:S09]  /*0210*/  IADD3.X R3, PT, PT, RZ, R3, RZ, P0, !PT ;  /* 0x00000003ff037210 */ /* 0x000fd200007fe4ff */
.L_x_7:
[----:B------:R-:W-:Y:S01]  /*0220*/  UIMAD.WIDE UR24, UR20, 0x4, UR22 ;  /* 0x00000004141878a5 */ /* 0x000fe2000f8e0216 */
[----:B------:R-:W-:Y:S01]  /*0230*/  MOV R23, 0x4 ;  /* 0x0000000400177802 */ /* 0x000fe20000000f00 */
[----:B------:R-:W-:Y:S01]  /*0240*/  HFMA2 R25, -RZ, RZ, 0, 2.384185791015625e-07 ;  /* 0x00000004ff197431 */ /* 0x000fe200000001ff */
[----:B0-----:R-:W2:Y:S03]  /*0250*/  LDG.E R21, desc[UR18][R2.64+-0x10] ;  /* 0xfffff01202157981 */ /* 0x001ea6000c1e1900 */
[----:B------:R-:W-:Y:S01]  /*0260*/  IMAD.WIDE R22, R14, R23, UR22 ;  /* 0x000000160e167e25 */ /* 0x000fe2000f8e0217 */
[----:B------:R-:W-:Y:S01]  /*0270*/  MOV R8, UR24 ;  /* 0x0000001800087c02 */ /* 0x000fe20008000f00 */
[----:B------:R-:W3:Y:S01]  /*0280*/  LDG.E R19, desc[UR18][R2.64+-0xc] ;  /* 0xfffff41202137981 */ /* 0x000ee2000c1e1900 */
[----:B------:R-:W-:-:S03]  /*0290*/  MOV R9, UR25 ;  /* 0x0000001900097c02 */ /* 0x000fc60008000f00 */
[----:B------:R-:W2:Y:S01]  /*02a0*/  LDG.E R22, desc[UR18][R22.64] ;  /* 0x0000001216167981 */ /* 0x000ea2000c1e1900 */
[----:B------:R-:W-:Y:S02]  /*02b0*/  IMAD.MOV.U32 R11, RZ, RZ, 0x4 ;  /* 0x00000004ff0b7424 */ /* 0x000fe400078e00ff */
[----:B------:R-:W-:-:S04]  /*02c0*/  IMAD.WIDE R8, R14, 0x4, R8 ;  /* 0x000000040e087825 */ /* 0x000fc800078e0208 */
[----:B------:R-:W-:Y:S01]  /*02d0*/  HFMA2 R7, -RZ, RZ, 0, 2.384185791015625e-07 ;  /* 0x00000004ff077431 */ /* 0x000fe200000001ff */
[----:B------:R-:W-:Y:S01]  /*02e0*/  MOV R5, 0x4 ;  /* 0x0000000400057802 */ /* 0x000fe20000000f00 */
[----:B------:R-:W4:Y:S01]  /*02f0*/  LDG.E R17, desc[UR18][R2.64+-0x8] ;  /* 0xfffff81202117981 */ /* 0x000f22000c1e1900 */
[----:B------:R-:W-:-:S03]  /*0300*/  IMAD.WIDE R24, R14, R25, UR6 ;  /* 0x000000060e187e25 */ /* 0x000fc6000f8e0219 */
[----:B------:R0:W3:Y:S01]  /*0310*/  LDG.E R20, desc[UR18][R8.64] ;  /* 0x0000001208147981 */ /* 0x0000e2000c1e1900 */
[----:B------:R-:W-:-:S03]  /*0320*/  IMAD.WIDE R10, R14, R11, UR8 ;  /* 0x000000080e0a7e25 */ /* 0x000fc6000f8e020b */
[----:B------:R-:W4:Y:S01]  /*0330*/  LDG.E R18, desc[UR18][R24.64] ;  /* 0x0000001218127981 */ /* 0x000f22000c1e1900 */
[----:B------:R-:W-:-:S04]  /*0340*/  IMAD.WIDE R4, R14, R5, UR10 ;  /* 0x0000000a0e047e25 */ /* 0x000fc8000f8e0205 */
[----:B------:R-:W-:Y:S01]  /*0350*/  HFMA2 R27, -RZ, RZ, 0, 2.384185791015625e-07 ;  /* 0x00000004ff1b7431 */ /* 0x000fe200000001ff */
[----:B------:R1:W5:Y:S01]  /*0360*/  LDG.E R16, desc[UR18][R10.64] ;  /* 0x000000120a107981 */ /* 0x000362000c1e1900 */
[C---:B------:R-:W-:Y:S01]  /*0370*/  IMAD.WIDE R6, R14.reuse, R7, UR12 ;  /* 0x0000000c0e067e25 */ /* 0x040fe2000f8e0207 */
[----:B0-----:R-:W-:Y:S02]  /*0380*/  MOV R9, 0x4 ;  /* 0x0000000400097802 */ /* 0x001fe40000000f00 */
[----:B------:R-:W5:Y:S04]  /*0390*/  LDG.E R15, desc[UR18][R2.64+-0x4] ;  /* 0xfffffc12020f7981 */ /* 0x000f68000c1e1900 */
[----:B------:R0:W5:Y:S01]  /*03a0*/  LDG.E R4, desc[UR18][R4.64] ;  /* 0x0000001204047981 */ /* 0x000162000c1e1900 */
[----:B------:R-:W-:-:S03]  /*03b0*/  IMAD.WIDE R8, R14, R9, UR14 ;  /* 0x0000000e0e087e25 */ /* 0x000fc6000f8e0209 */
[----:B------:R-:W5:Y:S01]  /*03c0*/  LDG.E R23, desc[UR18][R2.64] ;  /* 0x0000001202177981 */ /* 0x000f62000c1e1900 */
[----:B-1----:R-:W-:-:S03]  /*03d0*/  IMAD.WIDE R10, R14, R27, UR16 ;  /* 0x000000100e0a7e25 */ /* 0x002fc6000f8e021b */
[----:B------:R-:W5:Y:S04]  /*03e0*/  LDG.E R7, desc[UR18][R6.64] ;  /* 0x0000001206077981 */ /* 0x000f68000c1e1900 */
[----:B------:R-:W5:Y:S04]  /*03f0*/  LDG.E R24, desc[UR18][R2.64+0x4] ;  /* 0x0000041202187981 */ /* 0x000f68000c1e1900 */
[----:B------:R-:W5:Y:S04]  /*0400*/  LDG.E R8, desc[UR18][R8.64] ;  /* 0x0000001208087981 */ /* 0x000f68000c1e1900 */
[----:B------:R-:W5:Y:S04]  /*0410*/  LDG.E R25, desc[UR18][R2.64+0x8] ;  /* 0x0000081202197981 */ /* 0x000f68000c1e1900 */
[----:B------:R-:W5:Y:S04]  /*0420*/  LDG.E R10, desc[UR18][R10.64] ;  /* 0x000000120a0a7981 */ /* 0x000f68000c1e1900 */
[----:B------:R1:W5:Y:S01]  /*0430*/  LDG.E R27, desc[UR18][R2.64+0xc] ;  /* 0x00000c12021b7981 */ /* 0x000362000c1e1900 */
[----:B------:R-:W-:-:S04]  /*0440*/  UIADD3 UR5, UPT, UPT, UR5, 0x8, URZ ;  /* 0x0000000805057890 */ /* 0x000fc8000fffe0ff */
[----:B------:R-:W-:Y:S01]  /*0450*/  UISETP.NE.AND UP0, UPT, UR5, URZ, UPT ;  /* 0x000000ff0500728c */ /* 0x000fe2000bf05270 */
[----:B0-----:R-:W-:Y:S02]  /*0460*/  MOV R5, UR20 ;  /* 0x0000001400057c02 */ /* 0x001fe40008000f00 */
[----:B-1----:R-:W-:-:S03]  /*0470*/  IADD3 R2, P0, PT, R2, 0x20, RZ ;  /* 0x0000002002027810 */ /* 0x002fc60007f1e0ff */
[----:B------:R-:W-:Y:S01]  /*0480*/  IMAD R14, R5, 0x8, R14 ;  /* 0x00000008050e7824 */ /* 0x000fe200078e020e */
[----:B------:R-:W-:Y:S01]  /*0490*/  IADD3.X R3, PT, PT, RZ, R3, RZ, P0, !PT ;  /* 0x00000003ff037210 */ /* 0x000fe200007fe4ff */
[----:B--2---:R-:W-:-:S04]  /*04a0*/  FFMA R22, R21, R22, R12 ;  /* 0x0000001615167223 */ /* 0x004fc8000000000c */
[----:B---3--:R-:W-:-:S04]  /*04b0*/  FFMA R20, R19, R20, R22 ;  /* 0x0000001413147223 */ /* 0x008fc80000000016 */
[----:B----4-:R-:W-:-:S04]  /*04c0*/  FFMA R18, R17, R18, R20 ;  /* 0x0000001211127223 */ /* 0x010fc80000000014 */
[----:B-----5:R-:W-:-:S04]  /*04d0*/  FFMA R16, R15, R16, R18 ;  /* 0x000000100f107223 */ /* 0x020fc80000000012 */
[----:B------:R-:W-:-:S04]  /*04e0*/  FFMA R23, R23, R4, R16 ;  /* 0x0000000417177223 */ /* 0x000fc80000000010 */
[----:B------:R-:W-:-:S04]  /*04f0*/  FFMA R24, R24, R7, R23 ;  /* 0x0000000718187223 */ /* 0x000fc80000000017 */
[----:B------:R-:W-:-:S04]  /*0500*/  FFMA R8, R25, R8, R24 ;  /* 0x0000000819087223 */ /* 0x000fc80000000018 */
[----:B------:R-:W-:Y:S01]  /*0510*/  FFMA R12, R27, R10, R8 ;  /* 0x0000000a1b0c7223 */ /* 0x000fe20000000008 */
[----:B------:R-:W-:Y:S06]  /*0520*/  BRA.U UP0, `(.L_x_7) ;  /* 0xfffffffd003c7547 */ /* 0x000fec000b83ffff */
.L_x_6:
[----:B------:R-:W-:-:S04]  /*0530*/  ULOP3.LUT UR6, UR20, 0x7, URZ, 0xc0, !UPT ;  /* 0x0000000714067892 */ /* 0x000fc8000f8ec0ff */
[----:B------:R-:W-:-:S09]  /*0540*/  UISETP.NE.AND UP0, UPT, UR6, URZ, UPT ;  /* 0x000000ff0600728c */ /* 0x000fd2000bf05270 */
[----:B------:R-:W-:Y:S05]  /*0550*/  BRA.U !UP0, `(.L_x_8) ;  /* 0x0000000508407547 */ /* 0x000fea000b800000 */
[----:B------:R-:W-:Y:S02]  /*0560*/  UISETP.GE.U32.AND UP0, UPT, UR6, 0x4, UPT ;  /* 0x000000040600788c */ /* 0x000fe4000bf06070 */
[----:B------:R-:W-:-:S04]  /*0570*/  ULOP3.LUT UR5, UR20, 0x3, URZ, 0xc0, !UPT ;  /* 0x0000000314057892 */ /* 0x000fc8000f8ec0ff */
[----:B------:R-:W-:-:S03]  /*0580*/  UISETP.NE.AND UP1, UPT, UR5, URZ, UPT ;  /* 0x000000ff0500728c */ /* 0x000fc6000bf25270 */
[----:B------:R-:W-:Y:S08]  /*0590*/  BRA.U !UP0, `(.L_x_9) ;  /* 0x00000001087c7547 */ /* 0x000ff0000b800000 */
[----:B------:R-:W1:Y:S01]  /*05a0*/  LDC.64 R6, c[0x0][0x390] ;  /* 0x0000e400ff067b82 */ /* 0x000e620000000a00 */
[----:B------:R-:W2:Y:S01]  /*05b0*/  LDCU.64 UR6, c[0x0][0x388] ;  /* 0x00007100ff0677ac */ /* 0x000ea20008000a00 */
[----:B------:R-:W-:Y:S02]  /*05c0*/  MOV R9, UR4 ;  /* 0x0000000400097c02 */ /* 0x000fe40008000f00 */
[C---:B------:R-:W-:Y:S02]  /*05d0*/  IADD3 R3, PT, PT, R13.reuse, UR4, RZ ;  /* 0x000000040d037c10 */ /* 0x040fe4000fffe0ff */
[----:B------:R-:W-:Y:S01]  /*05e0*/  IADD3 R10, P0, PT, R13, UR4, RZ ;  /* 0x000000040d0a7c10 */ /* 0x000fe2000ff1e0ff */
[----:B------:R-:W-:Y:S01]  /*05f0*/  IMAD R9, R9, UR20, R0 ;  /* 0x0000001409097c24 */ /* 0x000fe2000f8e0200 */
[----:B------:R-:W3:Y:S01]  /*0600*/  LDC.64 R4, c[0x0][0x388] ;  /* 0x0000e200ff047b82 */ /* 0x000ee20000000a00 */
[----:B------:R-:W-:Y:S02]  /*0610*/  MOV R11, UR20 ;  /* 0x00000014000b7c02 */ /* 0x000fe40008000f00 */
[----:B------:R-:W-:Y:S01]  /*0620*/  MOV R15, UR20 ;  /* 0x00000014000f7c02 */ /* 0x000fe20008000f00 */
[----:B-1----:R-:W-:Y:S01]  /*0630*/  IMAD.WIDE R6, R9, 0x4, R6 ;  /* 0x0000000409067825 */ /* 0x002fe200078e0206 */
[----:B------:R-:W-:-:S05]  /*0640*/  MOV R9, UR20 ;  /* 0x0000001400097c02 */ /* 0x000fca0008000f00 */
[----:B------:R-:W-:Y:S02]  /*0650*/  IMAD.WIDE R8, R9, 0x4, R6 ;  /* 0x0000000409087825 */ /* 0x000fe400078e0206 */
[----:B0-----:R-:W4:Y:S02]  /*0660*/  LDG.E R6, desc[UR18][R6.64] ;  /* 0x0000001206067981 */ /* 0x001f24000c1e1900 */
[----:B---3--:R-:W-:Y:S01]  /*0670*/  IMAD.WIDE.U32 R4, R3, 0x4, R4 ;  /* 0x0000000403047825 */ /* 0x008fe200078e0004 */
[----:B------:R-:W-:Y:S01]  /*0680*/  IADD3.X R3, PT, PT, RZ, RZ, RZ, P0, !PT ;  /* 0x000000ffff037210 */ /* 0x000fe200007fe4ff */
[----:B------:R-:W3:Y:S01]  /*0690*/  LDG.E R17, desc[UR18][R8.64] ;  /* 0x0000001208117981 */ /* 0x000ee2000c1e1900 */
[----:B--2---:R-:W-:-:S03]  /*06a0*/  LEA R2, P0, R10, UR6, 0x2 ;  /* 0x000000060a027c11 */ /* 0x004fc6000f8010ff */
[----:B------:R-:W4:Y:S01]  /*06b0*/  LDG.E R5, desc[UR18][R4.64] ;  /* 0x0000001204057981 */ /* 0x000f22000c1e1900 */
[----:B------:R-:W-:Y:S01]  /*06c0*/  LEA.HI.X R3, R10, UR7, R3, 0x2, P0 ;  /* 0x000000070a037c11 */ /* 0x000fe200080f1403 */
[----:B------:R-:W-:-:S04]  /*06d0*/  IMAD.WIDE R10, R11, 0x4, R8 ;  /* 0x000000040b0a7825 */ /* 0x000fc800078e0208 */
[----:B------:R-:W3:Y:S01]  /*06e0*/  LDG.E R16, desc[UR18][R2.64+0x4] ;  /* 0x0000041202107981 */ /* 0x000ee2000c1e1900 */
[----:B------:R-:W-:-:S03]  /*06f0*/  IMAD.WIDE R14, R15, 0x4, R10 ;  /* 0x000000040f0e7825 */ /* 0x000fc600078e020a */
[----:B------:R-:W2:Y:S04]  /*0700*/  LDG.E R19, desc[UR18][R10.64] ;  /* 0x000000120a137981 */ /* 0x000ea8000c1e1900 */
[----:B------:R-:W2:Y:S04]  /*0710*/  LDG.E R18, desc[UR18][R2.64+0x8] ;  /* 0x0000081202127981 */ /* 0x000ea8000c1e1900 */
[----:B------:R-:W5:Y:S04]  /*0720*/  LDG.E R20, desc[UR18][R2.64+0xc] ;  /* 0x00000c1202147981 */ /* 0x000f68000c1e1900 */
[----:B------:R-:W5:Y:S01]  /*0730*/  LDG.E R14, desc[UR18][R14.64] ;  /* 0x000000120e0e7981 */ /* 0x000f62000c1e1900 */
[----:B------:R-:W-:Y:S01]  /*0740*/  UIADD3 UR4, UPT, UPT, UR4, 0x4, URZ ;  /* 0x0000000404047890 */ /* 0x000fe2000fffe0ff */
[----:B----4-:R-:W-:-:S04]  /*0750*/  FFMA R5, R5, R6, R12 ;  /* 0x0000000605057223 */ /* 0x010fc8000000000c */
[----:B---3--:R-:W-:-:S04]  /*0760*/  FFMA R5, R16, R17, R5 ;  /* 0x0000001110057223 */ /* 0x008fc80000000005 */
[----:B--2---:R-:W-:-:S04]  /*0770*/  FFMA R5, R18, R19, R5 ;  /* 0x0000001312057223 */ /* 0x004fc80000000005 */
[----:B-----5:R-:W-:-:S07]  /*0780*/  FFMA R12, R20, R14, R5 ;  /* 0x0000000e140c7223 */ /* 0x020fce0000000005 */
.L_x_9:
[----:B------:R-:W-:Y:S05]  /*0790*/  BRA.U !UP1, `(.L_x_8) ;  /* 0x0000000109b07547 */ /* 0x000fea000b800000 */
[----:B------:R-:W-:Y:S01]  /*07a0*/  UISETP.NE.AND UP0, UPT, UR5, 0x1, UPT ;  /* 0x000000010500788c */ /* 0x000fe2000bf05270 */
[----:B------:R-:W-:Y:S01]  /*07b0*/  MOV R7, UR4 ;  /* 0x0000000400077c02 */ /* 0x000fe20008000f00 */
[----:B------:R-:W-:Y:S02]  /*07c0*/  ULOP3.LUT UR5, UR20, 0x1, URZ, 0xc0, !UPT ;  /* 0x0000000114057892 */ /* 0x000fe4000f8ec0ff */
[----:B------:R-:W-:Y:S02]  /*07d0*/  IMAD.U32 R15, RZ, RZ, UR20 ;  /* 0x00000014ff0f7e24 */ /* 0x000fe4000f8e00ff */
[----:B------:R-:W-:Y:S01]  /*07e0*/  UISETP.NE.U32.AND UP1, UPT, UR5, 0x1, UPT ;  /* 0x000000010500788c */ /* 0x000fe2000bf25070 */
[----:B------:R-:W-:-:S04]  /*07f0*/  PLOP3.LUT P1, PT, PT, PT, UP0, 0x80, 0x8 ;  /* 0x000000000008781c */ /* 0x000fc80003f2f008 */
[----:B------:R-:W1:Y:S01]  /*0800*/  @UP0 LDCU.64 UR6, c[0x0][0x388] ;  /* 0x00007100ff0607ac */ /* 0x000e620008000a00 */
[----:B------:R-:W-:Y:S01]  /*0810*/  PLOP3.LUT P0, PT, PT, PT, UP1, 0x80, 0x8 ;  /* 0x000000000008781c */ /* 0x000fe20003f0f018 */
[----:B------:R-:W2:Y:S01]  /*0820*/  @UP0 LDCU.64 UR8, c[0x0][0x390] ;  /* 0x00007200ff0807ac */ /* 0x000ea20008000a00 */
[----:B------:R-:W3:Y:S06]  /*0830*/  @UP0 LDCU.64 UR10, c[0x0][0x388] ;  /* 0x00007100ff0a07ac */ /* 0x000eec0008000a00 */
[C---:B------:R-:W-:Y:S01]  /*0840*/  @P1 VIADD R3, R13.reuse, UR4 ;  /* 0x000000040d031c36 */ /* 0x040fe20008000000 */
[----:B------:R-:W-:Y:S01]  /*0850*/  @P1 IADD3 R6, P2, PT, R13, UR4, RZ ;  /* 0x000000040d061c10 */ /* 0x000fe2000ff5e0ff */
[----:B------:R-:W4:Y:S01]  /*0860*/  @!UP1 LDCU.64 UR12, c[0x0][0x388] ;  /* 0x00007100ff0c97ac */ /* 0x000f220008000a00 */
[----:B------:R-:W-:Y:S01]  /*0870*/  @UP0 UIADD3 UR4, UPT, UPT, UR4, 0x2, URZ ;  /* 0x0000000204040890 */ /* 0x000fe2000fffe0ff */
[----:B-1----:R-:W-:-:S02]  /*0880*/  MOV R10, UR6 ;  /* 0x00000006000a7c02 */ /* 0x002fc40008000f00 */
[----:B------:R-:W-:Y:S01]  /*0890*/  MOV R11, UR7 ;  /* 0x00000007000b7c02 */ /* 0x000fe20008000f00 */
[----:B------:R-:W1:Y:S01]  /*08a0*/  @!UP1 LDCU.64 UR6, c[0x0][0x390] ;  /* 0x00007200ff0697ac */ /* 0x000e620008000a00 */
[----:B--2---:R-:W-:Y:S02]  /*08b0*/  MOV R4, UR8 ;  /* 0x0000000800047c02 */ /* 0x004fe40008000f00 */
[----:B------:R-:W-:Y:S01]  /*08c0*/  MOV R5, UR9 ;  /* 0x0000000900057c02 */ /* 0x000fe20008000f00 */
[----:B------:R-:W-:-:S04]  /*08d0*/  @P1 IMAD.WIDE.U32 R10, R3, 0x4, R10 ;  /* 0x00000004030a1825 */ /* 0x000fc800078e000a */
[----:B------:R-:W-:Y:S01]  /*08e0*/  @P1 IMAD R3, R7, UR20, R0 ;  /* 0x0000001407031c24 */ /* 0x000fe2000f8e0200 */
[----:B------:R-:W-:Y:S01]  /*08f0*/  @P1 IADD3.X R7, PT, PT, RZ, RZ, RZ, P2, !PT ;  /* 0x000000ffff071210 */ /* 0x000fe200017fe4ff */
[----:B0-----:R-:W2:Y:S01]  /*0900*/  @P1 LDG.E R11, desc[UR18][R10.64] ;  /* 0x000000120a0b1981 */ /* 0x001ea2000c1e1900 */
[C---:B---3--:R-:W-:Y:S01]  /*0910*/  @P1 LEA R2, P2, R6.reuse, UR10, 0x2 ;  /* 0x0000000a06021c11 */ /* 0x048fe2000f8410ff */
[----:B------:R-:W-:Y:S01]  /*0920*/  @P1 IMAD.WIDE R4, R3, 0x4, R4 ;  /* 0x0000000403041825 */ /* 0x000fe200078e0204 */
[----:B------:R-:W-:Y:S02]  /*0930*/  MOV R19, UR4 ;  /* 0x0000000400137c02 */ /* 0x000fe40008000f00 */
[----:B------:R-:W-:Y:S02]  /*0940*/  @P1 LEA.HI.X R3, R6, UR11, R7, 0x2, P2 ;  /* 0x0000000b06031c11 */ /* 0x000fe400090f1407 */
[----:B----4-:R-:W-:Y:S01]  /*0950*/  MOV R6, UR12 ;  /* 0x0000000c00067c02 */ /* 0x010fe20008000f00 */
[----:B------:R-:W-:Y:S01]  /*0960*/  @P1 IMAD.WIDE R14, R15, 0x4, R4 ;  /* 0x000000040f0e1825 */ /* 0x000fe200078e0204 */
[----:B------:R-:W-:Y:S01]  /*0970*/  MOV R7, UR13 ;  /* 0x0000000d00077c02 */ /* 0x000fe20008000f00 */
[----:B------:R-:W2:Y:S01]  /*0980*/  @P1 LDG.E R4, desc[UR18][R4.64] ;  /* 0x0000001204041981 */ /* 0x000ea2000c1e1900 */
[----:B------:R-:W-:Y:S01]  /*0990*/  @!P0 IADD3 R17, PT, PT, R13, UR4, RZ ;  /* 0x000000040d118c10 */ /* 0x000fe2000fffe0ff */
[----:B------:R-:W-:Y:S01]  /*09a0*/  @!P0 IMAD R19, R19, UR20, R0 ;  /* 0x0000001413138c24 */ /* 0x000fe2000f8e0200 */
[----:B-1----:R-:W-:Y:S01]  /*09b0*/  MOV R8, UR6 ;  /* 0x0000000600087c02 */ /* 0x002fe20008000f00 */
[----:B------:R-:W3:Y:S01]  /*09c0*/  @P1 LDG.E R14, desc[UR18][R14.64] ;  /* 0x000000120e0e1981 */ /* 0x000ee2000c1e1900 */
[----:B------:R-:W-:Y:S01]  /*09d0*/  MOV R9, UR7 ;  /* 0x0000000700097c02 */ /* 0x000fe20008000f00 */
[----:B------:R-:W-:-:S02]  /*09e0*/  @!P0 IMAD.WIDE.U32 R6, R17, 0x4, R6 ;  /* 0x0000000411068825 */ /* 0x000fc400078e0006 */
[----:B------:R-:W3:Y:S02]  /*09f0*/  @P1 LDG.E R2, desc[UR18][R2.64+0x4] ;  /* 0x0000041202021981 */ /* 0x000ee4000c1e1900 */
[----:B------:R-:W-:Y:S02]  /*0a00*/  @!P0 IMAD.WIDE R8, R19, 0x4, R8 ;  /* 0x0000000413088825 */ /* 0x000fe400078e0208 */
[----:B------:R-:W4:Y:S04]  /*0a10*/  @!P0 LDG.E R7, desc[UR18][R6.64] ;  /* 0x0000001206078981 */ /* 0x000f28000c1e1900 */
[----:B------:R-:W4:Y:S01]  /*0a20*/  @!P0 LDG.E R8, desc[UR18][R8.64] ;  /* 0x0000001208088981 */ /* 0x000f22000c1e1900 */
[----:B--2---:R-:W-:-:S04]  /*0a30*/  @P1 FFMA R11, R11, R4, R12 ;  /* 0x000000040b0b1223 */ /* 0x004fc8000000000c */
[----:B---3--:R-:W-:-:S04]  /*0a40*/  @P1 FFMA R12, R2, R14, R11 ;  /* 0x0000000e020c1223 */ /* 0x008fc8000000000b */
[----:B----4-:R-:W-:-:S07]  /*0a50*/  @!P0 FFMA R12, R7, R8, R12 ;  /* 0x00000008070c8223 */ /* 0x010fce000000000c */
.L_x_8:
[----:B------:R-:W1:Y:S01]  /*0a60*/  LDC.64 R2, c[0x0][0x380] ;  /* 0x0000e000ff027b82 */ /* 0x000e620000000a00 */
[----:B------:R-:W-:-:S05]  /*0a70*/  IADD3 R13, PT, PT, R0, R13, RZ ;  /* 0x0000000d000d7210 */ /* 0x000fca0007ffe0ff */
[----:B-1----:R-:W-:-:S05]  /*0a80*/  IMAD.WIDE R2, R13, 0x4, R2 ;  /* 0x000000040d027825 */ /* 0x002fca00078e0202 */
[----:B0-----:R-:W-:Y:S01]  /*0a90*/  STG.E desc[UR18][R2.64], R12 ;  /* 0x0000000c02007986 */ /* 0x001fe2000c101912 */
[----:B------:R-:W-:Y:S05]  /*0aa0*/  EXIT ;  /* 0x000000000000794d */ /* 0x000fea0003800000 */
.L_x_10:
        /* <DEDUP_REMOVED lines=13> */
.L_x_13:


//--------------------- .nv.shared._Z24matrixMulSharedOptimizedPfS_S_i --------------------------
	.section	.nv.shared._Z24matrixMulSharedOptimizedPfS_S_i,"aw",@nobits
	.sectionflags	@""
	.align	4
.nv.shared._Z24matrixMulSharedOptimizedPfS_S_i:
	.zero		9472


//--------------------- .nv.shared.reserved.0     --------------------------
	.section	.nv.shared.reserved.0,"aw",@nobits
	.weak		__nv_reservedSMEM_offset_0_alias
	.size		__nv_reservedSMEM_offset_0_alias, 0, 64
	.other		__nv_reservedSMEM_offset_0_alias,@"STO_CUDA_RESERVED_SHARED STV_DEFAULT"
__nv_reservedSMEM_offset_0_alias:
	.zero		0
	.zero		64


//--------------------- .nv.shared._Z15matrixMulSharedPfS_S_i --------------------------
	.section	.nv.shared._Z15matrixMulSharedPfS_S_i,"aw",@nobits
	.sectionflags	@""
	.align	4
.nv.shared._Z15matrixMulSharedPfS_S_i:
	.zero		9216


//--------------------- .nv.constant0._Z24matrixMulSharedOptimizedPfS_S_i --------------------------
	.section	.nv.constant0._Z24matrixMulSharedOptimizedPfS_S_i,"a",@progbits
	.sectionflags	@""
	.align	4
.nv.constant0._Z24matrixMulSharedOptimizedPfS_S_i:
	.zero		924


//--------------------- .nv.constant0._Z15matrixMulSharedPfS_S_i --------------------------
	.section	.nv.constant0._Z15matrixMulSharedPfS_S_i,"a",@progbits
	.sectionflags	@""
	.align	4
.nv.constant0._Z15matrixMulSharedPfS_S_i:
	.zero		924


//--------------------- .nv.constant0._Z14matrixMulBasicPfS_S_i --------------------------
	.section	.nv.constant0._Z14matrixMulBasicPfS_S_i,"a",@progbits
	.sectionflags	@""
	.align	4
.nv.constant0._Z14matrixMulBasicPfS_S_i:
	.zero		924


//--------------------- SYMBOLS --------------------------

	.type		.nv.reservedSmem.offset0,@object
	.size		.nv.reservedSmem.offset0,0x4
	.type		.nv.reservedSmem.cap,@object
	.size		.nv.reservedSmem.cap,0x4
